def matmul_kernel(
    a_ptr,
    b_ptr,
    c_ptr,
    M,
    N,
    K,
    stride_am,
    stride_ak,
    stride_bk,
    stride_bn,
    stride_cm,
    stride_cn,
    BLOCK_M: tl.constexpr,
    BLOCK_N: tl.constexpr,
    BLOCK_K: tl.constexpr,
    GROUP_M: tl.constexpr,
):
    pid = tl.program_id(axis=0)
    num_pid_m = tl.cdiv(M, BLOCK_M)
    num_pid_n = tl.cdiv(N, BLOCK_N)
    num_pid_in_group = GROUP_M * num_pid_n
    group_id = pid // num_pid_in_group
    first_pid_m = group_id * GROUP_M
    group_size_m = min(num_pid_m - first_pid_m, GROUP_M)
    pid_m = first_pid_m + ((pid % num_pid_in_group) % group_size_m)
    pid_n = (pid % num_pid_in_group) // group_size_m

    offs_am = (pid_m * BLOCK_M + tl.arange(0, BLOCK_M)) % M
    offs_bn = (pid_n * BLOCK_N + tl.arange(0, BLOCK_N)) % N
    offs_k = tl.arange(0, BLOCK_K)
    a_ptrs = a_ptr + offs_am[:, None] * stride_am + offs_k[None, :] * stride_ak
    b_ptrs = b_ptr + offs_k[:, None] * stride_bk + offs_bn[None, :] * stride_bn

    acc = tl.zeros((BLOCK_M, BLOCK_N), dtype=tl.float32)
    for kk in range(0, tl.cdiv(K, BLOCK_K)):
        a = tl.load(a_ptrs, mask=offs_k[None, :] < K - kk * BLOCK_K, other=0.0)
        b = tl.load(b_ptrs, mask=offs_k[:, None] < K - kk * BLOCK_K, other=0.0)
        acc = tl.dot(a, b, acc)
        a_ptrs += BLOCK_K * stride_ak
        b_ptrs += BLOCK_K * stride_bk

    c = acc.to(c_ptr.dtype.element_ty)
    offs_cm = pid_m * BLOCK_M + tl.arange(0, BLOCK_M)
    offs_cn = pid_n * BLOCK_N + tl.arange(0, BLOCK_N)
    c_ptrs = c_ptr + offs_cm[:, None] * stride_cm + offs_cn[None, :] * stride_cn
    mask = (offs_cm[:, None] < M) & (offs_cn[None, :] < N)
    tl.store(c_ptrs, c, mask=mask)

# config = {"BLOCK_K": 64, "BLOCK_M": 128, "BLOCK_N": 128, "GROUP_M": 8, "arch": "sm_90", "dtype": "bf16", "num_ctas": 1, "num_stages": 3, "num_warps": 16}
# arch = sm_90


// ===== COMPILED SASS (sm_90a) =====

	.target	sm_90a

	.elftype	@"ET_EXEC"


//--------------------- .note.nv.tkinfo           --------------------------
	.section	.note.nv.tkinfo,"",@"SHT_NOTE"
	.sectionflags	@"SHF_NOTE_NV_TKINFO"
	.tkinfo
        /*0018*/ 	.word	0x00000002
        /*0030*/ 	.string	""
        /*0030*/ 	.string	"ptxas"
        /*0030*/ 	.string	"Cuda compilation tools, release 13.0, V13.0.88"
        /*0030*/ 	.string	"Build cuda_13.0.r13.0/compiler.36424714_0"
        /*0030*/ 	.string	"-v  -suppress-debug-info  -lineinfo  -arch sm_90a "



//--------------------- .note.nv.cuinfo           --------------------------
	.section	.note.nv.cuinfo,"",@"SHT_NOTE"
	.sectionflags	@"SHF_NOTE_NV_CUINFO"
        /*0018*/ 	.short	0x0002
        /*001a*/ 	.short	0x005a
        /*001c*/ 	.short	0x0082
	.zero		2


//--------------------- .nv.info                  --------------------------
	.section	.nv.info,"",@"SHT_CUDA_INFO"
	.align	4


	//----- nvinfo : EIATTR_REGCOUNT
	.align		4
        /*0000*/ 	.byte	0x04, 0x2f
        /*0002*/ 	.short	(.L_1 - .L_0)
	.align		4
.L_0:
        /*0004*/ 	.word	index@(matmul_kernel)
        /*0008*/ 	.word	0x00000080


	//----- nvinfo : EIATTR_FRAME_SIZE
	.align		4
.L_1:
        /*000c*/ 	.byte	0x04, 0x11
        /*000e*/ 	.short	(.L_3 - .L_2)
	.align		4
.L_2:
        /*0010*/ 	.word	index@(matmul_kernel)
        /*0014*/ 	.word	0x00000000


	//----- nvinfo : EIATTR_MIN_STACK_SIZE
	.align		4
.L_3:
        /*0018*/ 	.byte	0x04, 0x12
        /*001a*/ 	.short	(.L_5 - .L_4)
	.align		4
.L_4:
        /*001c*/ 	.word	index@(matmul_kernel)
        /*0020*/ 	.word	0x00000000
.L_5:


//--------------------- .nv.compat                --------------------------
	.section	.nv.compat,"",@"SHT_CUDA_COMPAT_INFO"
	.align	4
        /*0000*/ 	.byte	0x02, 0x09, 0x01, 0x00, 0x02, 0x02, 0x04, 0x00, 0x02, 0x05, 0x05, 0x00, 0x03, 0x07, 0x01, 0x01
        /*0010*/ 	.byte	0x02, 0x03, 0x00, 0x00, 0x02, 0x06, 0x01, 0x00, 0x04, 0x0b, 0x08, 0x00, 0x00, 0x00, 0x00, 0x00
        /*0020*/ 	.byte	0x00, 0x00, 0x00, 0x00


//--------------------- .nv.info.matmul_kernel    --------------------------
	.section	.nv.info.matmul_kernel,"",@"SHT_CUDA_INFO"
	.sectionflags	@""
	.align	4


	//----- nvinfo : EIATTR_CUDA_API_VERSION
	.align		4
        /*0000*/ 	.byte	0x04, 0x37
        /*0002*/ 	.short	(.L_7 - .L_6)
.L_6:
        /*0004*/ 	.word	0x00000082


	//----- nvinfo : EIATTR_KPARAM_INFO
	.align		4
.L_7:
        /*0008*/ 	.byte	0x04, 0x17
        /*000a*/ 	.short	(.L_9 - .L_8)
.L_8:
        /*000c*/ 	.word	0x00000000
        /*0010*/ 	.short	0x000d
        /*0012*/ 	.short	0x0048
        /*0014*/ 	.byte	0x00, 0xf4, 0x21, 0x00


	//----- nvinfo : EIATTR_KPARAM_INFO
	.align		4
.L_9:
        /*0018*/ 	.byte	0x04, 0x17
        /*001a*/ 	.short	(.L_11 - .L_10)
.L_10:
        /*001c*/ 	.word	0x00000000
        /*0020*/ 	.short	0x000c
        /*0022*/ 	.short	0x0040
        /*0024*/ 	.byte	0x00, 0xf4, 0x21, 0x00


	//----- nvinfo : EIATTR_KPARAM_INFO
	.align		4
.L_11:
        /*0028*/ 	.byte	0x04, 0x17
        /*002a*/ 	.short	(.L_13 - .L_12)
.L_12:
        /*002c*/ 	.word	0x00000000
        /*0030*/ 	.short	0x000b
        /*0032*/ 	.short	0x0038
        /*0034*/ 	.byte	0x00, 0xf0, 0x11, 0x00


	//----- nvinfo : EIATTR_KPARAM_INFO
	.align		4
.L_13:
        /*0038*/ 	.byte	0x04, 0x17
        /*003a*/ 	.short	(.L_15 - .L_14)
.L_14:
        /*003c*/ 	.word	0x00000000
        /*0040*/ 	.short	0x000a
        /*0042*/ 	.short	0x0034
        /*0044*/ 	.byte	0x00, 0xf0, 0x11, 0x00


	//----- nvinfo : EIATTR_KPARAM_INFO
	.align		4
.L_15:
        /*0048*/ 	.byte	0x04, 0x17
        /*004a*/ 	.short	(.L_17 - .L_16)
.L_16:
        /*004c*/ 	.word	0x00000000
        /*0050*/ 	.short	0x0009
        /*0052*/ 	.short	0x0030
        /*0054*/ 	.byte	0x00, 0xf0, 0x11, 0x00


	//----- nvinfo : EIATTR_KPARAM_INFO
	.align		4
.L_17:
        /*0058*/ 	.byte	0x04, 0x17
        /*005a*/ 	.short	(.L_19 - .L_18)
.L_18:
        /*005c*/ 	.word	0x00000000
        /*0060*/ 	.short	0x0008
        /*0062*/ 	.short	0x002c
        /*0064*/ 	.byte	0x00, 0xf0, 0x11, 0x00


	//----- nvinfo : EIATTR_KPARAM_INFO
	.align		4
.L_19:
        /*0068*/ 	.byte	0x04, 0x17
        /*006a*/ 	.short	(.L_21 - .L_20)
.L_20:
        /*006c*/ 	.word	0x00000000
        /*0070*/ 	.short	0x0007
        /*0072*/ 	.short	0x0028
        /*0074*/ 	.byte	0x00, 0xf0, 0x11, 0x00


	//----- nvinfo : EIATTR_KPARAM_INFO
	.align		4
.L_21:
        /*0078*/ 	.byte	0x04, 0x17
        /*007a*/ 	.short	(.L_23 - .L_22)
.L_22:
        /*007c*/ 	.word	0x00000000
        /*0080*/ 	.short	0x0006
        /*0082*/ 	.short	0x0024
        /*0084*/ 	.byte	0x00, 0xf0, 0x11, 0x00


	//----- nvinfo : EIATTR_KPARAM_INFO
	.align		4
.L_23:
        /*0088*/ 	.byte	0x04, 0x17
        /*008a*/ 	.short	(.L_25 - .L_24)
.L_24:
        /*008c*/ 	.word	0x00000000
        /*0090*/ 	.short	0x0005
        /*0092*/ 	.short	0x0020
        /*0094*/ 	.byte	0x00, 0xf0, 0x11, 0x00


	//----- nvinfo : EIATTR_KPARAM_INFO
	.align		4
.L_25:
        /*0098*/ 	.byte	0x04, 0x17
        /*009a*/ 	.short	(.L_27 - .L_26)
.L_26:
        /*009c*/ 	.word	0x00000000
        /*00a0*/ 	.short	0x0004
        /*00a2*/ 	.short	0x001c
        /*00a4*/ 	.byte	0x00, 0xf0, 0x11, 0x00


	//----- nvinfo : EIATTR_KPARAM_INFO
	.align		4
.L_27:
        /*00a8*/ 	.byte	0x04, 0x17
        /*00aa*/ 	.short	(.L_29 - .L_28)
.L_28:
        /*00ac*/ 	.word	0x00000000
        /*00b0*/ 	.short	0x0003
        /*00b2*/ 	.short	0x0018
        /*00b4*/ 	.byte	0x00, 0xf0, 0x11, 0x00


	//----- nvinfo : EIATTR_KPARAM_INFO
	.align		4
.L_29:
        /*00b8*/ 	.byte	0x04, 0x17
        /*00ba*/ 	.short	(.L_31 - .L_30)
.L_30:
        /*00bc*/ 	.word	0x00000000
        /*00c0*/ 	.short	0x0002
        /*00c2*/ 	.short	0x0010
        /*00c4*/ 	.byte	0x00, 0xf4, 0x21, 0x00


	//----- nvinfo : EIATTR_KPARAM_INFO
	.align		4
.L_31:
        /*00c8*/ 	.byte	0x04, 0x17
        /*00ca*/ 	.short	(.L_33 - .L_32)
.L_32:
        /*00cc*/ 	.word	0x00000000
        /*00d0*/ 	.short	0x0001
        /*00d2*/ 	.short	0x0008
        /*00d4*/ 	.byte	0x00, 0xf4, 0x21, 0x00


	//----- nvinfo : EIATTR_KPARAM_INFO
	.align		4
.L_33:
        /*00d8*/ 	.byte	0x04, 0x17
        /*00da*/ 	.short	(.L_35 - .L_34)
.L_34:
        /*00dc*/ 	.word	0x00000000
        /*00e0*/ 	.short	0x0000
        /*00e2*/ 	.short	0x0000
        /*00e4*/ 	.byte	0x00, 0xf4, 0x21, 0x00


	//----- nvinfo : EIATTR_SPARSE_MMA_MASK
	.align		4
.L_35:
        /*00e8*/ 	.byte	0x03, 0x50
        /*00ea*/ 	.short	0x0000


	//----- nvinfo : EIATTR_MAXREG_COUNT
	.align		4
        /*00ec*/ 	.byte	0x03, 0x1b
        /*00ee*/ 	.short	0x0080


	//----- nvinfo : EIATTR_NUM_BARRIERS
	.align		4
        /*00f0*/ 	.byte	0x02, 0x4c
        /*00f2*/ 	.byte	0x01
	.zero		1


	//----- nvinfo : EIATTR_MERCURY_ISA_VERSION
	.align		4
        /*00f4*/ 	.byte	0x03, 0x5f
        /*00f6*/ 	.short	0x0101


	//----- nvinfo : EIATTR_EXIT_INSTR_OFFSETS
	.align		4
        /*00f8*/ 	.byte	0x04, 0x1c
        /*00fa*/ 	.short	(.L_37 - .L_36)


	//   ....[0]....
.L_36:
        /*00fc*/ 	.word	0x00003ba0


	//   ....[1]....
        /*0100*/ 	.word	0x00003bd0


	//----- nvinfo : EIATTR_REQNTID
	.align		4
.L_37:
        /*0104*/ 	.byte	0x04, 0x10
        /*0106*/ 	.short	(.L_39 - .L_38)
.L_38:
        /*0108*/ 	.word	0x00000200
        /*010c*/ 	.word	0x00000001
        /*0110*/ 	.word	0x00000001


	//----- nvinfo : EIATTR_CBANK_PARAM_SIZE
	.align		4
.L_39:
        /*0114*/ 	.byte	0x03, 0x19
        /*0116*/ 	.short	0x0050


	//----- nvinfo : EIATTR_PARAM_CBANK
	.align		4
        /*0118*/ 	.byte	0x04, 0x0a
        /*011a*/ 	.short	(.L_41 - .L_40)
	.align		4
.L_40:
        /*011c*/ 	.word	index@(.nv.constant0.matmul_kernel)
        /*0120*/ 	.short	0x0210
        /*0122*/ 	.short	0x0050


	//----- nvinfo : EIATTR_SW_WAR
	.align		4
.L_41:
        /*0124*/ 	.byte	0x04, 0x36
        /*0126*/ 	.short	(.L_43 - .L_42)
.L_42:
        /*0128*/ 	.word	0x00000008
.L_43:


//--------------------- .nv.callgraph             --------------------------
	.section	.nv.callgraph,"",@"SHT_CUDA_CALLGRAPH"
	.align	4
	.sectionentsize	8
	.align		4
        /*0000*/ 	.word	0x00000000
	.align		4
        /*0004*/ 	.word	0xffffffff
	.align		4
        /*0008*/ 	.word	0x00000000
	.align		4
        /*000c*/ 	.word	0xfffffffe
	.align		4
        /*0010*/ 	.word	0x00000000
	.align		4
        /*0014*/ 	.word	0xfffffffd
	.align		4
        /*0018*/ 	.word	0x00000000
	.align		4
        /*001c*/ 	.word	0xfffffffc


//--------------------- .text.matmul_kernel       --------------------------
	.section	.text.matmul_kernel,"ax",@progbits
	.align	128
        .global         matmul_kernel
        .type           matmul_kernel,@function
        .size           matmul_kernel,(.L_x_3 - matmul_kernel)
        .other          matmul_kernel,@"STO_CUDA_ENTRY STV_DEFAULT"
matmul_kernel:
.text.matmul_kernel:
[----:B------:R-:W-:Y:S08]  /*0000*/  LDC R1, c[0x0][0x28] ;  /* 0x00000a00ff017b82 */ /* 0x000ff00000000800 */
[----:B------:R-:W0:Y:S01]  /*0010*/  LDC.64 R18, c[0x0][0x228] ;  /* 0x00008a00ff127b82 */ /* 0x000e220000000a00 */
[----:B------:R-:W1:Y:S01]  /*0020*/  S2R R5, SR_CTAID.X ;  /* 0x0000000000057919 */ /* 0x000e620000002500 */
[----:B------:R-:W-:Y:S01]  /*0030*/  UMOV UR4, 0x400 ;  /* 0x0000040000047882 */ /* 0x000fe20000000000 */
[----:B------:R-:W-:Y:S01]  /*0040*/  ULDC.64 UR12, c[0x0][0x208] ;  /* 0x00008200000c7ab9 */ /* 0x000fe20000000a00 */
[----:B------:R-:W-:Y:S01]  /*0050*/  CS2R R24, SRZ ;  /* 0x0000000000187805 */ /* 0x000fe2000001ff00 */
[----:B------:R-:W2:Y:S01]  /*0060*/  S2R R17, SR_TID.X ;  /* 0x0000000000117919 */ /* 0x000ea20000002100 */
[----:B------:R-:W-:-:S02]  /*0070*/  CS2R R26, SRZ ;  /* 0x00000000001a7805 */ /* 0x000fc4000001ff00 */
[----:B------:R-:W-:Y:S01]  /*0080*/  CS2R R56, SRZ ;  /* 0x0000000000387805 */ /* 0x000fe2000001ff00 */
[----:B------:R-:W3:Y:S01]  /*0090*/  LDC R92, c[0x0][0x230] ;  /* 0x00008c00ff5c7b82 */ /* 0x000ee20000000800 */
[----:B------:R-:W-:-:S07]  /*00a0*/  CS2R R58, SRZ ;  /* 0x00000000003a7805 */ /* 0x000fce000001ff00 */
[----:B------:R-:W4:Y:S01]  /*00b0*/  S2UR UR8, SR_CgaCtaId ;  /* 0x00000000000879c3 */ /* 0x000f220000008800 */
[----:B0-----:R-:W-:-:S05]  /*00c0*/  VIADD R0, R19, 0x7f ;  /* 0x0000007f13007836 */ /* 0x001fca0000000000 */
[----:B------:R-:W-:Y:S01]  /*00d0*/  SHF.R.S32.HI R3, RZ, 0x1f, R0 ;  /* 0x0000001fff037819 */ /* 0x000fe20000011400 */
[----:B---3--:R-:W-:-:S03]  /*00e0*/  VIADD R92, R92, 0x3f ;  /* 0x0000003f5c5c7836 */ /* 0x008fc60000000000 */
[----:B------:R-:W-:Y:S02]  /*00f0*/  LEA.HI R3, R3, R0, RZ, 0x7 ;  /* 0x0000000003037211 */ /* 0x000fe400078f38ff */
[----:B-1----:R-:W-:Y:S02]  /*0100*/  IABS R8, R5 ;  /* 0x0000000500087213 */ /* 0x002fe40000000000 */
[----:B------:R-:W-:Y:S02]  /*0110*/  SHF.R.S32.HI R3, RZ, 0x7, R3 ;  /* 0x00000007ff037819 */ /* 0x000fe40000011403 */
[----:B--2---:R-:W-:Y:S01]  /*0120*/  SHF.R.U32.HI R15, RZ, 0x7, R17 ;  /* 0x00000007ff0f7819 */ /* 0x004fe20000011611 */
[----:B----4-:R-:W-:Y:S02]  /*0130*/  ULEA UR8, UR8, UR4, 0x18 ;  /* 0x0000000408087291 */ /* 0x010fe4000f8ec03f */
[----:B------:R-:W-:Y:S01]  /*0140*/  IMAD.SHL.U32 R4, R3, 0x8, RZ ;  /* 0x0000000803047824 */ /* 0x000fe200078e00ff */
[----:B------:R-:W-:-:S04]  /*0150*/  SGXT.U32 R15, R15, 0x2 ;  /* 0x000000020f0f781a */ /* 0x000fc80000000000 */
[-C--:B------:R-:W-:Y:S02]  /*0160*/  IABS R7, R4.reuse ;  /* 0x0000000400077213 */ /* 0x080fe40000000000 */
[----:B------:R-:W-:Y:S02]  /*0170*/  IABS R10, R4 ;  /* 0x00000004000a7213 */ /* 0x000fe40000000000 */
[----:B------:R-:W0:Y:S08]  /*0180*/  I2F.RP R0, R7 ;  /* 0x0000000700007306 */ /* 0x000e300000209400 */
[----:B0-----:R-:W0:Y:S02]  /*0190*/  MUFU.RCP R0, R0 ;  /* 0x0000000000007308 */ /* 0x001e240000001000 */
[----:B0-----:R-:W-:-:S02]  /*01a0*/  VIADD R2, R0, 0xffffffe ;  /* 0x0ffffffe00027836 */ /* 0x001fc40000000000 */
[----:B------:R-:W-:-:S04]  /*01b0*/  IMAD.MOV R0, RZ, RZ, -R10 ;  /* 0x000000ffff007224 */ /* 0x000fc800078e0a0a */
[----:B------:R0:W1:Y:S02]  /*01c0*/  F2I.FTZ.U32.TRUNC.NTZ R3, R2 ;  /* 0x0000000200037305 */ /* 0x000064000021f000 */
[----:B0-----:R-:W-:Y:S02]  /*01d0*/  IMAD.MOV.U32 R2, RZ, RZ, RZ ;  /* 0x000000ffff027224 */ /* 0x001fe400078e00ff */
[----:B-1----:R-:W-:-:S04]  /*01e0*/  IMAD.MOV R6, RZ, RZ, -R3 ;  /* 0x000000ffff067224 */ /* 0x002fc800078e0a03 */
[----:B------:R-:W-:Y:S02]  /*01f0*/  IMAD R9, R6, R7, RZ ;  /* 0x0000000706097224 */ /* 0x000fe400078e02ff */
[----:B------:R-:W-:Y:S02]  /*0200*/  IMAD.MOV.U32 R6, RZ, RZ, R8 ;  /* 0x000000ffff067224 */ /* 0x000fe400078e0008 */
[----:B------:R-:W-:-:S06]  /*0210*/  IMAD.HI.U32 R3, R3, R9, R2 ;  /* 0x0000000903037227 */ /* 0x000fcc00078e0002 */
[----:B------:R-:W-:-:S04]  /*0220*/  IMAD.HI.U32 R3, R3, R6, RZ ;  /* 0x0000000603037227 */ /* 0x000fc800078e00ff */
[----:B------:R-:W-:-:S05]  /*0230*/  IMAD R0, R3, R0, R6 ;  /* 0x0000000003007224 */ /* 0x000fca00078e0206 */
[----:B------:R-:W-:-:S13]  /*0240*/  ISETP.GT.U32.AND P1, PT, R7, R0, PT ;  /* 0x000000000700720c */ /* 0x000fda0003f24070 */
[----:B------:R-:W-:Y:S02]  /*0250*/  @!P1 IMAD.IADD R0, R0, 0x1, -R7 ;  /* 0x0000000100009824 */ /* 0x000fe400078e0a07 */
[----:B------:R-:W-:Y:S01]  /*0260*/  @!P1 VIADD R3, R3, 0x1 ;  /* 0x0000000103039836 */ /* 0x000fe20000000000 */
[----:B------:R-:W-:Y:S02]  /*0270*/  ISETP.NE.AND P1, PT, R4, RZ, PT ;  /* 0x000000ff0400720c */ /* 0x000fe40003f25270 */
[----:B------:R-:W-:Y:S02]  /*0280*/  ISETP.GE.U32.AND P0, PT, R0, R7, PT ;  /* 0x000000070000720c */ /* 0x000fe40003f06070 */
[----:B------:R-:W-:-:S04]  /*0290*/  LOP3.LUT R0, R5, R4, RZ, 0x3c, !PT ;  /* 0x0000000405007212 */ /* 0x000fc800078e3cff */
[----:B------:R-:W-:Y:S01]  /*02a0*/  ISETP.GE.AND P2, PT, R0, RZ, PT ;  /* 0x000000ff0000720c */ /* 0x000fe20003f46270 */
[----:B------:R-:W-:-:S06]  /*02b0*/  VIADD R0, R18, 0x7f ;  /* 0x0000007f12007836 */ /* 0x000fcc0000000000 */
[----:B------:R-:W-:-:S04]  /*02c0*/  @P0 VIADD R3, R3, 0x1 ;  /* 0x0000000103030836 */ /* 0x000fc80000000000 */
[----:B------:R-:W-:Y:S01]  /*02d0*/  IMAD.MOV.U32 R2, RZ, RZ, R3 ;  /* 0x000000ffff027224 */ /* 0x000fe200078e0003 */
[----:B------:R-:W-:-:S03]  /*02e0*/  SHF.R.S32.HI R3, RZ, 0x1f, R0 ;  /* 0x0000001fff037819 */ /* 0x000fc60000011400 */
[----:B------:R-:W-:Y:S01]  /*02f0*/  @!P2 IMAD.MOV R2, RZ, RZ, -R2 ;  /* 0x000000ffff02a224 */ /* 0x000fe200078e0a02 */
[----:B------:R-:W-:Y:S02]  /*0300*/  @!P1 LOP3.LUT R2, RZ, R4, RZ, 0x33, !PT ;  /* 0x00000004ff029212 */ /* 0x000fe400078e33ff */
[----:B------:R-:W-:-:S03]  /*0310*/  LEA.HI R3, R3, R0, RZ, 0x7 ;  /* 0x0000000003037211 */ /* 0x000fc600078f38ff */
[----:B------:R-:W-:Y:S02]  /*0320*/  IMAD.SHL.U32 R6, R2, 0x8, RZ ;  /* 0x0000000802067824 */ /* 0x000fe400078e00ff */
[----:B------:R-:W-:-:S03]  /*0330*/  IMAD.MOV R2, RZ, RZ, -R2 ;  /* 0x000000ffff027224 */ /* 0x000fc600078e0a02 */
[----:B------:R-:W-:Y:S01]  /*0340*/  LEA.HI.SX32 R3, R3, -R6, 0x19 ;  /* 0x8000000603037211 */ /* 0x000fe200078fcaff */
[----:B------:R-:W-:-:S03]  /*0350*/  IMAD R4, R4, R2, R5 ;  /* 0x0000000204047224 */ /* 0x000fc600078e0205 */
[----:B------:R-:W-:Y:S02]  /*0360*/  VIMNMX R11, R3, 0x8, PT ;  /* 0x00000008030b7848 */ /* 0x000fe40003fe0100 */
[----:B------:R-:W-:Y:S02]  /*0370*/  IABS R9, R4 ;  /* 0x0000000400097213 */ /* 0x000fe40000000000 */
[----:B------:R-:W-:-:S04]  /*0380*/  IABS R7, R11 ;  /* 0x0000000b00077213 */ /* 0x000fc80000000000 */
[----:B------:R-:W0:Y:S08]  /*0390*/  I2F.RP R0, R7 ;  /* 0x0000000700007306 */ /* 0x000e300000209400 */
[----:B0-----:R-:W0:Y:S02]  /*03a0*/  MUFU.RCP R0, R0 ;  /* 0x0000000000007308 */ /* 0x001e240000001000 */
[----:B0-----:R-:W-:-:S06]  /*03b0*/  VIADD R3, R0, 0xffffffe ;  /* 0x0ffffffe00037836 */ /* 0x001fcc0000000000 */
[----:B------:R-:W0:Y:S02]  /*03c0*/  F2I.FTZ.U32.TRUNC.NTZ R3, R3 ;  /* 0x0000000300037305 */ /* 0x000e24000021f000 */
[----:B0-----:R-:W-:-:S04]  /*03d0*/  IMAD.MOV R8, RZ, RZ, -R3 ;  /* 0x000000ffff087224 */ /* 0x001fc800078e0a03 */
[----:B------:R-:W-:Y:S01]  /*03e0*/  IMAD.MOV.U32 R2, RZ, RZ, R8 ;  /* 0x000000ffff027224 */ /* 0x000fe200078e0008 */
[----:B------:R-:W-:-:S03]  /*03f0*/  IABS R8, R11 ;  /* 0x0000000b00087213 */ /* 0x000fc60000000000 */
[----:B------:R-:W-:Y:S02]  /*0400*/  IMAD R5, R2, R7, RZ ;  /* 0x0000000702057224 */ /* 0x000fe400078e02ff */
[----:B------:R-:W-:Y:S02]  /*0410*/  IMAD.MOV.U32 R2, RZ, RZ, RZ ;  /* 0x000000ffff027224 */ /* 0x000fe400078e00ff */
[----:B------:R-:W-:Y:S02]  /*0420*/  IMAD.MOV R0, RZ, RZ, -R8 ;  /* 0x000000ffff007224 */ /* 0x000fe400078e0a08 */
[----:B------:R-:W-:Y:S01]  /*0430*/  IMAD.HI.U32 R2, R3, R5, R2 ;  /* 0x0000000503027227 */ /* 0x000fe200078e0002 */
[----:B------:R-:W-:-:S05]  /*0440*/  LOP3.LUT R3, R17, 0x7f, RZ, 0xc0, !PT ;  /* 0x0000007f11037812 */ /* 0x000fca00078ec0ff */
[----:B------:R-:W-:-:S04]  /*0450*/  IMAD.HI.U32 R2, R2, R9, RZ ;  /* 0x0000000902027227 */ /* 0x000fc800078e00ff */
[----:B------:R-:W-:Y:S01]  /*0460*/  IMAD R0, R2, R0, R9 ;  /* 0x0000000002007224 */ /* 0x000fe200078e0209 */
[----:B------:R-:W-:-:S04]  /*0470*/  CS2R R8, SRZ ;  /* 0x0000000000087805 */ /* 0x000fc8000001ff00 */
[----:B------:R-:W-:-:S13]  /*0480*/  ISETP.GT.U32.AND P1, PT, R7, R0, PT ;  /* 0x000000000700720c */ /* 0x000fda0003f24070 */
[----:B------:R-:W-:Y:S02]  /*0490*/  @!P1 IMAD.IADD R0, R0, 0x1, -R7 ;  /* 0x0000000100009824 */ /* 0x000fe400078e0a07 */
[----:B------:R-:W-:Y:S01]  /*04a0*/  @!P1 VIADD R2, R2, 0x1 ;  /* 0x0000000102029836 */ /* 0x000fe20000000000 */
[----:B------:R-:W-:Y:S02]  /*04b0*/  ISETP.NE.AND P1, PT, R11, RZ, PT ;  /* 0x000000ff0b00720c */ /* 0x000fe40003f25270 */
[----:B------:R-:W-:Y:S02]  /*04c0*/  ISETP.GE.U32.AND P0, PT, R0, R7, PT ;  /* 0x000000070000720c */ /* 0x000fe40003f06070 */
[----:B------:R-:W-:-:S04]  /*04d0*/  LOP3.LUT R0, R4, R11, RZ, 0x3c, !PT ;  /* 0x0000000b04007212 */ /* 0x000fc800078e3cff */
[----:B------:R-:W-:-:S07]  /*04e0*/  ISETP.GE.AND P2, PT, R0, RZ, PT ;  /* 0x000000ff0000720c */ /* 0x000fce0003f46270 */
[----:B------:R-:W-:Y:S01]  /*04f0*/  @P0 VIADD R2, R2, 0x1 ;  /* 0x0000000102020836 */ /* 0x000fe20000000000 */
[----:B------:R-:W-:-:S05]  /*0500*/  ISETP.GE.AND P0, PT, R92, 0x40, PT ;  /* 0x000000405c00780c */ /* 0x000fca0003f06270 */
[----:B------:R-:W-:Y:S01]  /*0510*/  @!P2 IMAD.MOV R2, RZ, RZ, -R2 ;  /* 0x000000ffff02a224 */ /* 0x000fe200078e0a02 */
[----:B------:R-:W-:-:S05]  /*0520*/  @!P1 LOP3.LUT R2, RZ, R11, RZ, 0x33, !PT ;  /* 0x0000000bff029212 */ /* 0x000fca00078e33ff */
[----:B------:R-:W-:Y:S02]  /*0530*/  IMAD.MOV R0, RZ, RZ, -R2 ;  /* 0x000000ffff007224 */ /* 0x000fe400078e0a02 */
[----:B------:R-:W-:Y:S02]  /*0540*/  IMAD.SHL.U32 R14, R2, 0x80, RZ ;  /* 0x00000080020e7824 */ /* 0x000fe400078e00ff */
[----:B------:R-:W-:Y:S01]  /*0550*/  IMAD R0, R11, R0, R4 ;  /* 0x000000000b007224 */ /* 0x000fe200078e0204 */
[----:B------:R-:W-:Y:S02]  /*0560*/  CS2R R10, SRZ ;  /* 0x00000000000a7805 */ /* 0x000fe4000001ff00 */
[----:B------:R-:W-:Y:S01]  /*0570*/  CS2R R4, SRZ ;  /* 0x0000000000047805 */ /* 0x000fe2000001ff00 */
[----:B------:R-:W-:Y:S01]  /*0580*/  IMAD.IADD R0, R6, 0x1, R0 ;  /* 0x0000000106007824 */ /* 0x000fe200078e0200 */
[----:B------:R-:W-:-:S03]  /*0590*/  CS2R R6, SRZ ;  /* 0x0000000000067805 */ /* 0x000fc6000001ff00 */
[----:B------:R-:W-:Y:S01]  /*05a0*/  IMAD R16, R0, 0x80, R3 ;  /* 0x0000008000107824 */ /* 0x000fe200078e0203 */
[----:B------:R-:W-:Y:S06]  /*05b0*/  @!P0 BRA `(.L_x_0) ;  /* 0x0000002400ac8947 */ /* 0x000fec0003800000 */
[----:B------:R-:W-:Y:S01]  /*05c0*/  IABS R29, R18 ;  /* 0x00000012001d7213 */ /* 0x000fe20000000000 */
[----:B------:R-:W-:Y:S01]  /*05d0*/  IMAD.SHL.U32 R12, R17, 0x2, RZ ;  /* 0x00000002110c7824 */ /* 0x000fe200078e00ff */
[----:B------:R-:W-:Y:S01]  /*05e0*/  IABS R2, R19 ;  /* 0x0000001300027213 */ /* 0x000fe20000000000 */
[----:B------:R-:W-:Y:S01]  /*05f0*/  ULDC UR4, c[0x0][0x234] ;  /* 0x00008d0000047ab9 */ /* 0x000fe20000000800 */
[----:B------:R-:W0:Y:S01]  /*0600*/  I2F.RP R8, R29 ;  /* 0x0000001d00087306 */ /* 0x000e220000209400 */
[----:B------:R-:W-:Y:S01]  /*0610*/  SHF.R.U32.HI R11, RZ, 0x5, R17 ;  /* 0x00000005ff0b7819 */ /* 0x000fe20000011611 */
[----:B------:R-:W-:Y:S01]  /*0620*/  ULDC.64 UR6, c[0x0][0x210] ;  /* 0x0000840000067ab9 */ /* 0x000fe20000000a00 */
[----:B------:R-:W-:Y:S01]  /*0630*/  IABS R20, R16 ;  /* 0x0000001000147213 */ /* 0x000fe20000000000 */
[----:B------:R-:W1:Y:S01]  /*0640*/  LDC R68, c[0x0][0x23c] ;  /* 0x00008f00ff447b82 */ /* 0x000e620000000800 */
[----:B------:R-:W-:Y:S02]  /*0650*/  R2UR UR14, R11 ;  /* 0x000000000b0e72ca */ /* 0x000fe400000e0000 */
[----:B------:R-:W-:-:S02]  /*0660*/  CS2R R48, SRZ ;  /* 0x0000000000307805 */ /* 0x000fc4000001ff00 */
[----:B------:R-:W-:Y:S01]  /*0670*/  SHF.R.S32.HI R3, RZ, 0x1f, R92 ;  /* 0x0000001fff037819 */ /* 0x000fe2000001145c */
[----:B------:R-:W2:Y:S01]  /*0680*/  I2F.RP R0, R2 ;  /* 0x0000000200007306 */ /* 0x000ea20000209400 */
[----:B------:R-:W-:Y:S02]  /*0690*/  LOP3.LUT R13, R17, 0x3f, RZ, 0xc0, !PT ;  /* 0x0000003f110d7812 */ /* 0x000fe400078ec0ff */
[----:B------:R-:W-:Y:S02]  /*06a0*/  CS2R R50, SRZ ;  /* 0x0000000000327805 */ /* 0x000fe4000001ff00 */
[----:B------:R-:W-:Y:S01]  /*06b0*/  LEA.HI R92, R3, R92, RZ, 0x6 ;  /* 0x0000005c035c7211 */ /* 0x000fe200078f30ff */
[----:B------:R-:W3:Y:S01]  /*06c0*/  LDC R70, c[0x0][0x238] ;  /* 0x00008e00ff467b82 */ /* 0x000ee20000000800 */
[----:B------:R-:W-:Y:S02]  /*06d0*/  ISETP.GE.AND P6, PT, R16, RZ, PT ;  /* 0x000000ff1000720c */ /* 0x000fe40003fc6270 */
[----:B------:R-:W-:-:S02]  /*06e0*/  CS2R R52, SRZ ;  /* 0x0000000000347805 */ /* 0x000fc4000001ff00 */
[----:B------:R-:W-:Y:S01]  /*06f0*/  ISETP.NE.AND P3, PT, R18, RZ, PT ;  /* 0x000000ff1200720c */ /* 0x000fe20003f65270 */
[----:B0-----:R-:W0:Y:S01]  /*0700*/  MUFU.RCP R8, R8 ;  /* 0x0000000800087308 */ /* 0x001e220000001000 */
[C---:B------:R-:W-:Y:S02]  /*0710*/  LOP3.LUT R56, R15.reuse, 0x2c, RZ, 0xfc, !PT ;  /* 0x0000002c0f387812 */ /* 0x040fe400078efcff */
[----:B------:R-:W-:Y:S02]  /*0720*/  CS2R R54, SRZ ;  /* 0x0000000000367805 */ /* 0x000fe4000001ff00 */
[C---:B------:R-:W-:Y:S01]  /*0730*/  LOP3.LUT R57, R15.reuse, 0x28, RZ, 0xfc, !PT ;  /* 0x000000280f397812 */ /* 0x040fe200078efcff */
[----:B------:R-:W-:Y:S01]  /*0740*/  UIADD3 UR15, UR8, 0x4000, URZ ;  /* 0x00004000080f7890 */ /* 0x000fe2000fffe03f */
[C---:B------:R-:W-:Y:S01]  /*0750*/  LOP3.LUT R58, R15.reuse, 0x24, RZ, 0xfc, !PT ;  /* 0x000000240f3a7812 */ /* 0x040fe200078efcff */
[----:B------:R-:W-:Y:S01]  /*0760*/  ULDC UR11, c[0x0][0x230] ;  /* 0x00008c00000b7ab9 */ /* 0x000fe20000000800 */
[C---:B------:R-:W-:Y:S01]  /*0770*/  LOP3.LUT R59, R15.reuse, 0x20, RZ, 0xfc, !PT ;  /* 0x000000200f3b7812 */ /* 0x040fe200078efcff */
[----:B--2---:R-:W2:Y:S01]  /*0780*/  MUFU.RCP R0, R0 ;  /* 0x0000000000007308 */ /* 0x004ea20000001000 */
[----:B------:R-:W-:-:S02]  /*0790*/  LOP3.LUT R60, R15, 0x1c, RZ, 0xfc, !PT ;  /* 0x0000001c0f3c7812 */ /* 0x000fc400078efcff */
[C---:B------:R-:W-:Y:S02]  /*07a0*/  LOP3.LUT R61, R15.reuse, 0x18, RZ, 0xfc, !PT ;  /* 0x000000180f3d7812 */ /* 0x040fe400078efcff */
[C---:B------:R-:W-:Y:S02]  /*07b0*/  LOP3.LUT R62, R15.reuse, 0x14, RZ, 0xfc, !PT ;  /* 0x000000140f3e7812 */ /* 0x040fe400078efcff */
[C---:B------:R-:W-:Y:S01]  /*07c0*/  LOP3.LUT R63, R15.reuse, 0x10, RZ, 0xfc, !PT ;  /* 0x000000100f3f7812 */ /* 0x040fe200078efcff */
[----:B0-----:R-:W-:Y:S01]  /*07d0*/  VIADD R6, R8, 0xffffffe ;  /* 0x0ffffffe08067836 */ /* 0x001fe20000000000 */
[----:B------:R-:W-:Y:S02]  /*07e0*/  SHF.R.U32.HI R8, RZ, 0x6, R17 ;  /* 0x00000006ff087819 */ /* 0x000fe40000011611 */
[C---:B------:R-:W-:Y:S01]  /*07f0*/  LOP3.LUT R64, R15.reuse, 0xc, RZ, 0xfc, !PT ;  /* 0x0000000c0f407812 */ /* 0x040fe200078efcff */
[----:B------:R0:W4:Y:S01]  /*0800*/  F2I.FTZ.U32.TRUNC.NTZ R7, R6 ;  /* 0x0000000600077305 */ /* 0x000122000021f000 */
[----:B------:R-:W-:Y:S01]  /*0810*/  SGXT.U32 R3, R8, 0x3 ;  /* 0x000000030803781a */ /* 0x000fe20000000000 */
[-C--:B---3--:R-:W-:Y:S01]  /*0820*/  IMAD R56, R56, R70.reuse, RZ ;  /* 0x0000004638387224 */ /* 0x088fe200078e02ff */
[----:B------:R-:W-:Y:S01]  /*0830*/  LOP3.LUT R65, R15, 0x8, RZ, 0xfc, !PT ;  /* 0x000000080f417812 */ /* 0x000fe200078efcff */
[----:B--2---:R-:W-:Y:S01]  /*0840*/  VIADD R4, R0, 0xffffffe ;  /* 0x0ffffffe00047836 */ /* 0x004fe20000000000 */
[----:B------:R-:W-:Y:S01]  /*0850*/  LOP3.LUT R0, R14, R3, RZ, 0xfc, !PT ;  /* 0x000000030e007212 */ /* 0x000fe200078efcff */
[-C--:B------:R-:W-:Y:S01]  /*0860*/  IMAD R57, R57, R70.reuse, RZ ;  /* 0x0000004639397224 */ /* 0x080fe200078e02ff */
[----:B------:R-:W-:Y:S01]  /*0870*/  LOP3.LUT R3, R17, 0x1c0, RZ, 0xc0, !PT ;  /* 0x000001c011037812 */ /* 0x000fe200078ec0ff */
[----:B------:R2:W3:Y:S01]  /*0880*/  F2I.FTZ.U32.TRUNC.NTZ R5, R4 ;  /* 0x0000000400057305 */ /* 0x0004e2000021f000 */
[----:B0-----:R-:W-:Y:S01]  /*0890*/  IMAD.MOV.U32 R6, RZ, RZ, RZ ;  /* 0x000000ffff067224 */ /* 0x001fe200078e00ff */
[----:B------:R-:W-:Y:S01]  /*08a0*/  LOP3.LUT R22, R0, 0x70, RZ, 0xfc, !PT ;  /* 0x0000007000167812 */ /* 0x000fe200078efcff */
[-C--:B------:R-:W-:Y:S01]  /*08b0*/  IMAD R58, R58, R70.reuse, RZ ;  /* 0x000000463a3a7224 */ /* 0x080fe200078e02ff */
[C---:B------:R-:W-:Y:S01]  /*08c0*/  LOP3.LUT R21, R0.reuse, 0x78, RZ, 0xfc, !PT ;  /* 0x0000007800157812 */ /* 0x040fe200078efcff */
[-C--:B------:R-:W-:Y:S01]  /*08d0*/  IMAD R59, R59, R70.reuse, RZ ;  /* 0x000000463b3b7224 */ /* 0x080fe200078e02ff */
[C---:B------:R-:W-:Y:S01]  /*08e0*/  LOP3.LUT R30, R0.reuse, 0x58, RZ, 0xfc, !PT ;  /* 0x00000058001e7812 */ /* 0x040fe200078efcff */
[--C-:B----4-:R-:W-:Y:S01]  /*08f0*/  IMAD.MOV R10, RZ, RZ, -R7.reuse ;  /* 0x000000ffff0a7224 */ /* 0x110fe200078e0a07 */
[----:B------:R-:W-:Y:S01]  /*0900*/  LOP3.LUT R32, R0, 0x50, RZ, 0xfc, !PT ;  /* 0x0000005000207812 */ /* 0x000fe200078efcff */
[----:B--2---:R-:W-:Y:S01]  /*0910*/  IMAD.MOV.U32 R4, RZ, RZ, RZ ;  /* 0x000000ffff047224 */ /* 0x004fe200078e00ff */
[----:B------:R-:W-:Y:S01]  /*0920*/  ISETP.GE.AND P2, PT, R21, RZ, PT ;  /* 0x000000ff1500720c */ /* 0x000fe20003f46270 */
[----:B------:R-:W-:Y:S01]  /*0930*/  IMAD R11, R10, R29, RZ ;  /* 0x0000001d0a0b7224 */ /* 0x000fe200078e02ff */
[----:B------:R-:W-:Y:S01]  /*0940*/  IABS R10, R21 ;  /* 0x00000015000a7213 */ /* 0x000fe20000000000 */
[----:B------:R-:W-:Y:S01]  /*0950*/  IMAD R60, R60, R70, RZ ;  /* 0x000000463c3c7224 */ /* 0x000fe200078e02ff */
[----:B------:R-:W-:Y:S01]  /*0960*/  ISETP.GE.AND P4, PT, R22, RZ, PT ;  /* 0x000000ff1600720c */ /* 0x000fe20003f86270 */
[----:B------:R-:W-:Y:S01]  /*0970*/  IMAD.HI.U32 R6, R7, R11, R6 ;  /* 0x0000000b07067227 */ /* 0x000fe200078e0006 */
[----:B------:R-:W-:-:S02]  /*0980*/  IABS R11, R22 ;  /* 0x00000016000b7213 */ /* 0x000fc40000000000 */
[----:B------:R-:W-:Y:S01]  /*0990*/  IABS R22, R30 ;  /* 0x0000001e00167213 */ /* 0x000fe20000000000 */
[--C-:B---3--:R-:W-:Y:S01]  /*09a0*/  IMAD.MOV R9, RZ, RZ, -R5.reuse ;  /* 0x000000ffff097224 */ /* 0x108fe200078e0a05 */
[----:B------:R-:W-:Y:S01]  /*09b0*/  IABS R24, R32 ;  /* 0x0000002000187213 */ /* 0x000fe20000000000 */
[----:B------:R-:W-:Y:S01]  /*09c0*/  IMAD.HI.U32 R6, R6, R20, RZ ;  /* 0x0000001406067227 */ /* 0x000fe200078e00ff */
[C---:B------:R-:W-:Y:S02]  /*09d0*/  LOP3.LUT R34, R0.reuse, 0x48, RZ, 0xfc, !PT ;  /* 0x0000004800227812 */ /* 0x040fe400078efcff */
[C---:B------:R-:W-:Y:S01]  /*09e0*/  LOP3.LUT R38, R0.reuse, 0x38, RZ, 0xfc, !PT ;  /* 0x0000003800267812 */ /* 0x040fe200078efcff */
[----:B------:R-:W-:Y:S01]  /*09f0*/  IMAD.MOV R6, RZ, RZ, -R6 ;  /* 0x000000ffff067224 */ /* 0x000fe200078e0a06 */
[----:B------:R-:W-:Y:S01]  /*0a00*/  IABS R26, R34 ;  /* 0x00000022001a7213 */ /* 0x000fe20000000000 */
[----:B------:R-:W-:Y:S01]  /*0a10*/  IMAD R9, R9, R2, RZ ;  /* 0x0000000209097224 */ /* 0x000fe200078e02ff */
[C---:B------:R-:W-:Y:S01]  /*0a20*/  LOP3.LUT R36, R0.reuse, 0x40, RZ, 0xfc, !PT ;  /* 0x0000004000247812 */ /* 0x040fe200078efcff */
[----:B------:R-:W-:Y:S01]  /*0a30*/  IMAD R20, R29, R6, R20 ;  /* 0x000000061d147224 */ /* 0x000fe200078e0214 */
[----:B------:R-:W-:Y:S01]  /*0a40*/  LOP3.LUT R6, R0, 0x60, RZ, 0xfc, !PT ;  /* 0x0000006000067812 */ /* 0x000fe200078efcff */
[----:B------:R-:W-:Y:S01]  /*0a50*/  IMAD.HI.U32 R5, R5, R9, R4 ;  /* 0x0000000905057227 */ /* 0x000fe200078e0004 */
[----:B------:R-:W-:-:S02]  /*0a60*/  LOP3.LUT R4, R17, 0x180, RZ, 0xc0, !PT ;  /* 0x0000018011047812 */ /* 0x000fc400078ec0ff */
[----:B------:R-:W-:Y:S01]  /*0a70*/  ISETP.GT.U32.AND P0, PT, R29, R20, PT ;  /* 0x000000141d00720c */ /* 0x000fe20003f04070 */
[----:B------:R-:W-:Y:S01]  /*0a80*/  IMAD R61, R61, R70, RZ ;  /* 0x000000463d3d7224 */ /* 0x000fe200078e02ff */
[--C-:B------:R-:W-:Y:S01]  /*0a90*/  SHF.R.U32.HI R7, RZ, 0x3, R4.reuse ;  /* 0x00000003ff077819 */ /* 0x100fe20000011604 */
[----:B------:R-:W-:Y:S01]  /*0aa0*/  IMAD R8, R13, 0x2, R4 ;  /* 0x000000020d087824 */ /* 0x000fe200078e0204 */
[----:B------:R-:W-:Y:S01]  /*0ab0*/  SHF.R.U32.HI R9, RZ, 0x2, R3 ;  /* 0x00000002ff097819 */ /* 0x000fe20000011603 */
[C---:B------:R-:W-:Y:S01]  /*0ac0*/  IMAD.HI.U32 R4, R5.reuse, R11, RZ ;  /* 0x0000000b05047227 */ /* 0x040fe200078e00ff */
[----:B------:R-:W-:Y:S02]  /*0ad0*/  IABS R21, R6 ;  /* 0x0000000600157213 */ /* 0x000fe40000000000 */
[----:B------:R-:W-:Y:S01]  /*0ae0*/  LOP3.LUT R43, R8, R7, RZ, 0x3c, !PT ;  /* 0x00000007082b7212 */ /* 0x000fe200078e3cff */
[----:B------:R-:W-:Y:S01]  /*0af0*/  IMAD.HI.U32 R3, R5, R10, RZ ;  /* 0x0000000a05037227 */ /* 0x000fe200078e00ff */
[----:B------:R-:W-:-:S02]  /*0b00*/  LOP3.LUT R12, R9, 0x3fe, R12, 0x78, !PT ;  /* 0x000003fe090c7812 */ /* 0x000fc400078e780c */
[----:B------:R-:W-:Y:S01]  /*0b10*/  ISETP.GE.AND P1, PT, R6, RZ, PT ;  /* 0x000000ff0600720c */ /* 0x000fe20003f26270 */
[----:B------:R-:W-:Y:S01]  /*0b20*/  @!P0 IMAD.IADD R20, R20, 0x1, -R29 ;  /* 0x0000000114148824 */ /* 0x000fe200078e0a1d */
[C---:B------:R-:W-:Y:S01]  /*0b30*/  LOP3.LUT R40, R0.reuse, 0x30, RZ, 0xfc, !PT ;  /* 0x0000003000287812 */ /* 0x040fe200078efcff */
[----:B------:R-:W-:Y:S01]  /*0b40*/  IMAD.MOV R4, RZ, RZ, -R4 ;  /* 0x000000ffff047224 */ /* 0x000fe200078e0a04 */
[----:B------:R-:W-:Y:S01]  /*0b50*/  LOP3.LUT R42, R0, 0x28, RZ, 0xfc, !PT ;  /* 0x00000028002a7812 */ /* 0x000fe200078efcff */
[----:B------:R-:W-:Y:S01]  /*0b60*/  IMAD.MOV R3, RZ, RZ, -R3 ;  /* 0x000000ffff037224 */ /* 0x000fe200078e0a03 */
[----:B------:R-:W-:Y:S01]  /*0b70*/  ISETP.GT.U32.AND P0, PT, R29, R20, PT ;  /* 0x000000141d00720c */ /* 0x000fe20003f04070 */
[----:B------:R-:W-:Y:S01]  /*0b80*/  IMAD R7, R2, R4, R11 ;  /* 0x0000000402077224 */ /* 0x000fe200078e020b */
[----:B------:R-:W-:Y:S01]  /*0b90*/  LOP3.LUT R4, R0, 0x68, RZ, 0xfc, !PT ;  /* 0x0000006800047812 */ /* 0x000fe200078efcff */
[----:B------:R-:W-:Y:S01]  /*0ba0*/  IMAD R3, R2, R3, R10 ;  /* 0x0000000302037224 */ /* 0x000fe200078e020a */
[----:B------:R-:W-:Y:S01]  /*0bb0*/  IABS R31, R40 ;  /* 0x00000028001f7213 */ /* 0x000fe20000000000 */
[----:B------:R-:W-:Y:S01]  /*0bc0*/  IMAD.HI.U32 R6, R5, R21, RZ ;  /* 0x0000001505067227 */ /* 0x000fe200078e00ff */
[----:B------:R-:W-:-:S02]  /*0bd0*/  IABS R9, R4 ;  /* 0x0000000400097213 */ /* 0x000fc40000000000 */
[----:B------:R-:W-:Y:S01]  /*0be0*/  ISETP.GE.AND P5, PT, R4, RZ, PT ;  /* 0x000000ff0400720c */ /* 0x000fe20003fa6270 */
[C---:B------:R-:W-:Y:S01]  /*0bf0*/  IMAD.HI.U32 R8, R5.reuse, R22, RZ ;  /* 0x0000001605087227 */ /* 0x040fe200078e00ff */
[----:B------:R-:W-:Y:S02]  /*0c00*/  IABS R33, R42 ;  /* 0x0000002a00217213 */ /* 0x000fe40000000000 */
[----:B------:R-:W-:Y:S01]  /*0c10*/  LOP3.LUT R44, R0, 0x20, RZ, 0xfc, !PT ;  /* 0x00000020002c7812 */ /* 0x000fe200078efcff */
[----:B------:R-:W-:Y:S01]  /*0c20*/  @!P0 IMAD.IADD R20, R20, 0x1, -R29 ;  /* 0x0000000114148824 */ /* 0x000fe200078e0a1d */
[----:B------:R-:W-:Y:S01]  /*0c30*/  ISETP.GT.U32.AND P0, PT, R2, R3, PT ;  /* 0x000000030200720c */ /* 0x000fe20003f04070 */
[C---:B------:R-:W-:Y:S01]  /*0c40*/  IMAD.HI.U32 R4, R5.reuse, R9, RZ ;  /* 0x0000000905047227 */ /* 0x040fe200078e00ff */
[----:B------:R-:W-:Y:S02]  /*0c50*/  IABS R29, R38 ;  /* 0x00000026001d7213 */ /* 0x000fe40000000000 */
[C---:B------:R-:W-:Y:S01]  /*0c60*/  LOP3.LUT R45, R0.reuse, 0x18, RZ, 0xfc, !PT ;  /* 0x00000018002d7812 */ /* 0x040fe200078efcff */
[----:B------:R-:W-:Y:S01]  /*0c70*/  IMAD.MOV R11, RZ, RZ, -R4 ;  /* 0x000000ffff0b7224 */ /* 0x000fe200078e0a04 */
[----:B------:R-:W-:Y:S01]  /*0c80*/  LOP3.LUT R46, R0, 0x10, RZ, 0xfc, !PT ;  /* 0x00000010002e7812 */ /* 0x000fe200078efcff */
[----:B------:R-:W-:Y:S01]  /*0c90*/  @!P6 IMAD.MOV R20, RZ, RZ, -R20 ;  /* 0x000000ffff14e224 */ /* 0x000fe200078e0a14 */
[C---:B------:R-:W-:Y:S01]  /*0ca0*/  ISETP.GT.U32.AND P6, PT, R2.reuse, R7, PT ;  /* 0x000000070200720c */ /* 0x040fe20003fc4070 */
[----:B------:R-:W-:Y:S01]  /*0cb0*/  IMAD R9, R2, R11, R9 ;  /* 0x0000000b02097224 */ /* 0x000fe200078e0209 */
[----:B------:R-:W-:Y:S01]  /*0cc0*/  @!P3 LOP3.LUT R20, RZ, R18, RZ, 0x33, !PT ;  /* 0x00000012ff14b212 */ /* 0x000fe200078e33ff */
[----:B------:R-:W-:Y:S01]  /*0cd0*/  IMAD.HI.U32 R4, R5, R24, RZ ;  /* 0x0000001805047227 */ /* 0x000fe200078e00ff */
[----:B------:R-:W-:-:S02]  /*0ce0*/  LOP3.LUT R47, R0, 0x8, RZ, 0xfc, !PT ;  /* 0x00000008002f7812 */ /* 0x000fc400078efcff */
[----:B------:R-:W-:Y:S01]  /*0cf0*/  IABS R18, R44 ;  /* 0x0000002c00127213 */ /* 0x000fe20000000000 */
[----:B------:R-:W-:Y:S01]  /*0d00*/  @!P0 IMAD.IADD R3, R3, 0x1, -R2 ;  /* 0x0000000103038824 */ /* 0x000fe200078e0a02 */
[C---:B------:R-:W-:Y:S01]  /*0d10*/  ISETP.GT.U32.AND P0, PT, R2.reuse, R9, PT ;  /* 0x000000090200720c */ /* 0x040fe20003f04070 */
[----:B------:R-:W-:Y:S01]  /*0d20*/  IMAD.MOV R6, RZ, RZ, -R6 ;  /* 0x000000ffff067224 */ /* 0x000fe200078e0a06 */
[----:B------:R-:W-:Y:S01]  /*0d30*/  IABS R28, R0 ;  /* 0x00000000001c7213 */ /* 0x000fe20000000000 */
[----:B------:R-:W-:Y:S01]  /*0d40*/  IMAD.MOV R23, RZ, RZ, -R8 ;  /* 0x000000ffff177224 */ /* 0x000fe200078e0a08 */
[C---:B------:R-:W-:Y:S01]  /*0d50*/  ISETP.GT.U32.AND P3, PT, R2.reuse, R3, PT ;  /* 0x000000030200720c */ /* 0x040fe20003f64070 */
[----:B------:R-:W-:Y:S01]  /*0d60*/  IMAD.MOV R25, RZ, RZ, -R4 ;  /* 0x000000ffff197224 */ /* 0x000fe200078e0a04 */
[----:B------:R-:W-:Y:S01]  /*0d70*/  LOP3.LUT R93, R15, 0x4, RZ, 0xfc, !PT ;  /* 0x000000040f5d7812 */ /* 0x000fe200078efcff */
[----:B------:R-:W-:Y:S01]  /*0d80*/  @!P6 IMAD.IADD R7, R7, 0x1, -R2 ;  /* 0x000000010707e824 */ /* 0x000fe200078e0a02 */
[----:B------:R-:W-:Y:S01]  /*0d90*/  SHF.R.S32.HI R92, RZ, 0x6, R92 ;  /* 0x00000006ff5c7819 */ /* 0x000fe2000001145c */
[----:B------:R-:W-:-:S02]  /*0da0*/  IMAD R11, R2, R6, R21 ;  /* 0x00000006020b7224 */ /* 0x000fc400078e0215 */
[C---:B------:R-:W-:Y:S01]  /*0db0*/  IMAD R21, R2.reuse, R23, R22 ;  /* 0x0000001702157224 */ /* 0x040fe200078e0216 */
[C---:B------:R-:W-:Y:S01]  /*0dc0*/  ISETP.GT.U32.AND P6, PT, R2.reuse, R7, PT ;  /* 0x000000070200720c */ /* 0x040fe20003fc4070 */
[----:B------:R-:W-:Y:S01]  /*0dd0*/  IMAD R23, R2, R25, R24 ;  /* 0x0000001902177224 */ /* 0x000fe200078e0218 */
[----:B------:R-:W-:Y:S01]  /*0de0*/  IABS R22, R45 ;  /* 0x0000002d00167213 */ /* 0x000fe20000000000 */
[----:B------:R-:W-:Y:S01]  /*0df0*/  IMAD.HI.U32 R10, R5, R26, RZ ;  /* 0x0000001a050a7227 */ /* 0x000fe200078e00ff */
[----:B------:R-:W-:-:S03]  /*0e00*/  IABS R24, R46 ;  /* 0x0000002e00187213 */ /* 0x000fc60000000000 */
[--C-:B------:R-:W-:Y:S01]  /*0e10*/  @!P0 IMAD.IADD R9, R9, 0x1, -R2.reuse ;  /* 0x0000000109098824 */ /* 0x100fe200078e0a02 */
[C---:B------:R-:W-:Y:S01]  /*0e20*/  ISETP.GT.U32.AND P0, PT, R2.reuse, R23, PT ;  /* 0x000000170200720c */ /* 0x040fe20003f04070 */
[----:B------:R-:W-:Y:S01]  /*0e30*/  @!P3 IMAD.IADD R3, R3, 0x1, -R2 ;  /* 0x000000010303b824 */ /* 0x000fe200078e0a02 */
[----:B------:R-:W-:Y:S01]  /*0e40*/  ISETP.GT.U32.AND P3, PT, R2, R11, PT ;  /* 0x0000000b0200720c */ /* 0x000fe20003f64070 */
[----:B------:R-:W-:-:S04]  /*0e50*/  IMAD.HI.U32 R6, R5, R29, RZ ;  /* 0x0000001d05067227 */ /* 0x000fc800078e00ff */
[----:B------:R-:W-:Y:S02]  /*0e60*/  IMAD.MOV R27, RZ, RZ, -R10 ;  /* 0x000000ffff1b7224 */ /* 0x000fe400078e0a0a */
[----:B------:R-:W-:Y:S02]  /*0e70*/  IMAD.MOV R6, RZ, RZ, -R6 ;  /* 0x000000ffff067224 */ /* 0x000fe400078e0a06 */
[C---:B------:R-:W-:Y:S01]  /*0e80*/  IMAD R25, R2.reuse, R27, R26 ;  /* 0x0000001b02197224 */ /* 0x040fe200078e021a */
[----:B------:R-:W-:Y:S01]  /*0e90*/  IABS R27, R36 ;  /* 0x00000024001b7213 */ /* 0x000fe20000000000 */
[C---:B------:R-:W-:Y:S01]  /*0ea0*/  IMAD R29, R2.reuse, R6, R29 ;  /* 0x00000006021d7224 */ /* 0x040fe200078e021d */
[----:B------:R-:W-:Y:S01]  /*0eb0*/  IABS R26, R47 ;  /* 0x0000002f001a7213 */ /* 0x000fe20000000000 */
[----:B------:R-:W-:Y:S01]  /*0ec0*/  @!P6 IMAD.IADD R7, R7, 0x1, -R2 ;  /* 0x000000010707e824 */ /* 0x000fe200078e0a02 */
[----:B------:R-:W-:Y:S01]  /*0ed0*/  ISETP.GT.U32.AND P6, PT, R2, R21, PT ;  /* 0x000000150200720c */ /* 0x000fe20003fc4070 */
[----:B------:R-:W-:-:S04]  /*0ee0*/  IMAD.HI.U32 R4, R5, R27, RZ ;  /* 0x0000001b05047227 */ /* 0x000fc800078e00ff */
[--C-:B------:R-:W-:Y:S01]  /*0ef0*/  @!P0 IMAD.IADD R23, R23, 0x1, -R2.reuse ;  /* 0x0000000117178824 */ /* 0x100fe200078e0a02 */
[C---:B------:R-:W-:Y:S01]  /*0f00*/  ISETP.GT.U32.AND P0, PT, R2.reuse, R29, PT ;  /* 0x0000001d0200720c */ /* 0x040fe20003f04070 */
[----:B------:R-:W-:Y:S01]  /*0f10*/  @!P3 IMAD.IADD R11, R11, 0x1, -R2 ;  /* 0x000000010b0bb824 */ /* 0x000fe200078e0a02 */
[----:B------:R-:W-:Y:S01]  /*0f20*/  ISETP.GT.U32.AND P3, PT, R2, R25, PT ;  /* 0x000000190200720c */ /* 0x000fe20003f64070 */
[----:B------:R-:W-:-:S04]  /*0f30*/  IMAD.HI.U32 R8, R5, R31, RZ ;  /* 0x0000001f05087227 */ /* 0x000fc800078e00ff */
[----:B------:R-:W-:Y:S02]  /*0f40*/  IMAD.MOV R4, RZ, RZ, -R4 ;  /* 0x000000ffff047224 */ /* 0x000fe400078e0a04 */
[----:B------:R-:W-:Y:S02]  /*0f50*/  IMAD.MOV R8, RZ, RZ, -R8 ;  /* 0x000000ffff087224 */ /* 0x000fe400078e0a08 */
[C---:B------:R-:W-:Y:S02]  /*0f60*/  IMAD R27, R2.reuse, R4, R27 ;  /* 0x00000004021b7224 */ /* 0x040fe400078e021b */
[C---:B------:R-:W-:Y:S02]  /*0f70*/  IMAD R31, R2.reuse, R8, R31 ;  /* 0x00000008021f7224 */ /* 0x040fe400078e021f */
[--C-:B------:R-:W-:Y:S01]  /*0f80*/  @!P6 IMAD.IADD R21, R21, 0x1, -R2.reuse ;  /* 0x000000011515e824 */ /* 0x100fe200078e0a02 */
[C---:B------:R-:W-:Y:S01]  /*0f90*/  ISETP.GT.U32.AND P6, PT, R2.reuse, R27, PT ;  /* 0x0000001b0200720c */ /* 0x040fe20003fc4070 */
[--C-:B------:R-:W-:Y:S01]  /*0fa0*/  @!P0 IMAD.IADD R29, R29, 0x1, -R2.reuse ;  /* 0x000000011d1d8824 */ /* 0x100fe200078e0a02 */
[C---:B------:R-:W-:Y:S01]  /*0fb0*/  ISETP.GT.U32.AND P0, PT, R2.reuse, R11, PT ;  /* 0x0000000b0200720c */ /* 0x040fe20003f04070 */
[----:B------:R-:W-:Y:S01]  /*0fc0*/  @!P3 IMAD.IADD R25, R25, 0x1, -R2 ;  /* 0x000000011919b824 */ /* 0x000fe200078e0a02 */
[----:B------:R-:W-:Y:S01]  /*0fd0*/  ISETP.GT.U32.AND P3, PT, R2, R31, PT ;  /* 0x0000001f0200720c */ /* 0x000fe20003f64070 */
[----:B------:R-:W-:-:S04]  /*0fe0*/  IMAD.HI.U32 R10, R5, R33, RZ ;  /* 0x00000021050a7227 */ /* 0x000fc800078e00ff */
[----:B------:R-:W-:Y:S02]  /*0ff0*/  IMAD.MOV R10, RZ, RZ, -R10 ;  /* 0x000000ffff0a7224 */ /* 0x000fe400078e0a0a */
[----:B------:R-:W-:-:S04]  /*1000*/  IMAD.HI.U32 R4, R5, R18, RZ ;  /* 0x0000001205047227 */ /* 0x000fc800078e00ff */
[--C-:B------:R-:W-:Y:S01]  /*1010*/  @!P6 IMAD.IADD R27, R27, 0x1, -R2.reuse ;  /* 0x000000011b1be824 */ /* 0x100fe200078e0a02 */
[C---:B------:R-:W-:Y:S01]  /*1020*/  ISETP.GT.U32.AND P6, PT, R2.reuse, R9, PT ;  /* 0x000000090200720c */ /* 0x040fe20003fc4070 */
[--C-:B------:R-:W-:Y:S01]  /*1030*/  @!P0 IMAD.IADD R11, R11, 0x1, -R2.reuse ;  /* 0x000000010b0b8824 */ /* 0x100fe200078e0a02 */
[C---:B------:R-:W-:Y:S01]  /*1040*/  ISETP.GT.U32.AND P0, PT, R2.reuse, R23, PT ;  /* 0x000000170200720c */ /* 0x040fe20003f04070 */
[----:B------:R-:W-:Y:S01]  /*1050*/  @!P3 IMAD.IADD R31, R31, 0x1, -R2 ;  /* 0x000000011f1fb824 */ /* 0x000fe200078e0a02 */
[----:B------:R-:W-:Y:S01]  /*1060*/  ISETP.GT.U32.AND P3, PT, R2, R21, PT ;  /* 0x000000150200720c */ /* 0x000fe20003f64070 */
[----:B------:R-:W-:-:S04]  /*1070*/  IMAD.HI.U32 R6, R5, R22, RZ ;  /* 0x0000001605067227 */ /* 0x000fc800078e00ff */
[----:B------:R-:W-:Y:S02]  /*1080*/  IMAD R33, R2, R10, R33 ;  /* 0x0000000a02217224 */ /* 0x000fe400078e0221 */
[----:B------:R-:W-:-:S04]  /*1090*/  IMAD.HI.U32 R8, R5, R24, RZ ;  /* 0x0000001805087227 */ /* 0x000fc800078e00ff */
[----:B------:R-:W-:-:S04]  /*10a0*/  IMAD.HI.U32 R10, R5, R26, RZ ;  /* 0x0000001a050a7227 */ /* 0x000fc800078e00ff */
[----:B------:R-:W-:Y:S02]  /*10b0*/  IMAD.MOV R35, RZ, RZ, -R4 ;  /* 0x000000ffff237224 */ /* 0x000fe400078e0a04 */
[----:B------:R-:W-:Y:S02]  /*10c0*/  IMAD.MOV R37, RZ, RZ, -R6 ;  /* 0x000000ffff257224 */ /* 0x000fe400078e0a06 */
[----:B------:R-:W-:Y:S02]  /*10d0*/  IMAD.MOV R39, RZ, RZ, -R8 ;  /* 0x000000ffff277224 */ /* 0x000fe400078e0a08 */
[----:B------:R-:W-:Y:S01]  /*10e0*/  @!P2 IMAD.MOV R3, RZ, RZ, -R3 ;  /* 0x000000ffff03a224 */ /* 0x000fe200078e0a03 */
[----:B------:R-:W-:Y:S01]  /*10f0*/  ISETP.GT.U32.AND P2, PT, R2, R25, PT ;  /* 0x000000190200720c */ /* 0x000fe20003f44070 */
[----:B------:R-:W-:Y:S02]  /*1100*/  IMAD.MOV R41, RZ, RZ, -R10 ;  /* 0x000000ffff297224 */ /* 0x000fe400078e0a0a */
[----:B------:R-:W-:-:S04]  /*1110*/  IMAD.HI.U32 R4, R5, R28, RZ ;  /* 0x0000001c05047227 */ /* 0x000fc800078e00ff */
[C---:B------:R-:W-:Y:S02]  /*1120*/  IMAD R5, R2.reuse, R35, R18 ;  /* 0x0000002302057224 */ /* 0x040fe400078e0212 */
[C---:B------:R-:W-:Y:S01]  /*1130*/  IMAD R35, R2.reuse, R37, R22 ;  /* 0x0000002502237224 */ /* 0x040fe200078e0216 */
[----:B------:R-:W-:Y:S01]  /*1140*/  LOP3.LUT R22, R15, 0x34, RZ, 0xfc, !PT ;  /* 0x000000340f167812 */ /* 0x000fe200078efcff */
[C---:B------:R-:W-:Y:S02]  /*1150*/  IMAD R37, R2.reuse, R39, R24 ;  /* 0x0000002702257224 */ /* 0x040fe400078e0218 */
[----:B------:R-:W-:Y:S01]  /*1160*/  @!P6 IMAD.IADD R9, R9, 0x1, -R2 ;  /* 0x000000010909e824 */ /* 0x000fe200078e0a02 */
[C---:B------:R-:W-:Y:S01]  /*1170*/  ISETP.GT.U32.AND P6, PT, R2.reuse, R29, PT ;  /* 0x0000001d0200720c */ /* 0x040fe20003fc4070 */
[----:B------:R-:W-:Y:S01]  /*1180*/  @!P4 IMAD.MOV R7, RZ, RZ, -R7 ;  /* 0x000000ffff07c224 */ /* 0x000fe200078e0a07 */
[C---:B------:R-:W-:Y:S01]  /*1190*/  ISETP.GT.U32.AND P4, PT, R2.reuse, R27, PT ;  /* 0x0000001b0200720c */ /* 0x040fe20003f84070 */
[----:B------:R-:W-:-:S02]  /*11a0*/  IMAD R39, R2, R41, R26 ;  /* 0x0000002902277224 */ /* 0x000fc400078e021a */
[----:B------:R-:W-:Y:S02]  /*11b0*/  IMAD.MOV R41, RZ, RZ, -R4 ;  /* 0x000000ffff297224 */ /* 0x000fe400078e0a04 */
[--C-:B------:R-:W-:Y:S01]  /*11c0*/  @!P0 IMAD.IADD R23, R23, 0x1, -R2.reuse ;  /* 0x0000000117178824 */ /* 0x100fe200078e0a02 */
[C---:B------:R-:W-:Y:S01]  /*11d0*/  ISETP.GT.U32.AND P0, PT, R2.reuse, R35, PT ;  /* 0x000000230200720c */ /* 0x040fe20003f04070 */
[----:B------:R-:W-:Y:S01]  /*11e0*/  @!P5 IMAD.MOV R9, RZ, RZ, -R9 ;  /* 0x000000ffff09d224 */ /* 0x000fe200078e0a09 */
[C---:B------:R-:W-:Y:S01]  /*11f0*/  ISETP.GT.U32.AND P5, PT, R2.reuse, R31, PT ;  /* 0x0000001f0200720c */ /* 0x040fe20003fa4070 */
[----:B------:R-:W-:Y:S01]  /*1200*/  @!P1 IMAD.MOV R11, RZ, RZ, -R11 ;  /* 0x000000ffff0b9224 */ /* 0x000fe200078e0a0b */
[C---:B------:R-:W-:Y:S01]  /*1210*/  ISETP.GT.U32.AND P1, PT, R2.reuse, R33, PT ;  /* 0x000000210200720c */ /* 0x040fe20003f24070 */
[----:B------:R-:W-:Y:S01]  /*1220*/  @!P3 IMAD.IADD R21, R21, 0x1, -R2 ;  /* 0x000000011515b824 */ /* 0x000fe200078e0a02 */
[C---:B------:R-:W-:Y:S01]  /*1230*/  ISETP.GT.U32.AND P3, PT, R2.reuse, R5, PT ;  /* 0x000000050200720c */ /* 0x040fe20003f64070 */
[----:B------:R-:W-:-:S02]  /*1240*/  IMAD R41, R2, R41, R28 ;  /* 0x0000002902297224 */ /* 0x000fc400078e021c */
[--C-:B------:R-:W-:Y:S02]  /*1250*/  @!P2 IMAD.IADD R25, R25, 0x1, -R2.reuse ;  /* 0x000000011919a824 */ /* 0x100fe400078e0a02 */
[--C-:B------:R-:W-:Y:S01]  /*1260*/  @!P4 IMAD.IADD R27, R27, 0x1, -R2.reuse ;  /* 0x000000011b1bc824 */ /* 0x100fe200078e0a02 */
[C---:B------:R-:W-:Y:S01]  /*1270*/  ISETP.GT.U32.AND P2, PT, R2.reuse, R41, PT ;  /* 0x000000290200720c */ /* 0x040fe20003f44070 */
[--C-:B------:R-:W-:Y:S01]  /*1280*/  @!P0 IMAD.IADD R35, R35, 0x1, -R2.reuse ;  /* 0x0000000123238824 */ /* 0x100fe200078e0a02 */
[----:B------:R-:W-:Y:S01]  /*1290*/  ISETP.GT.U32.AND P4, PT, R2, R37, PT ;  /* 0x000000250200720c */ /* 0x000fe20003f84070 */
[--C-:B------:R-:W-:Y:S01]  /*12a0*/  @!P6 IMAD.IADD R29, R29, 0x1, -R2.reuse ;  /* 0x000000011d1de824 */ /* 0x100fe200078e0a02 */
[----:B------:R-:W-:Y:S01]  /*12b0*/  ISETP.GE.AND P0, PT, R36, RZ, PT ;  /* 0x000000ff2400720c */ /* 0x000fe20003f06270 */
[--C-:B------:R-:W-:Y:S01]  /*12c0*/  @!P5 IMAD.IADD R31, R31, 0x1, -R2.reuse ;  /* 0x000000011f1fd824 */ /* 0x100fe200078e0a02 */
[----:B------:R-:W-:Y:S01]  /*12d0*/  ISETP.GE.AND P6, PT, R30, RZ, PT ;  /* 0x000000ff1e00720c */ /* 0x000fe20003fc6270 */
[--C-:B------:R-:W-:Y:S01]  /*12e0*/  @!P1 IMAD.IADD R33, R33, 0x1, -R2.reuse ;  /* 0x0000000121219824 */ /* 0x100fe200078e0a02 */
[----:B------:R-:W-:Y:S01]  /*12f0*/  ISETP.GT.U32.AND P5, PT, R2, R39, PT ;  /* 0x000000270200720c */ /* 0x000fe20003fa4070 */
[--C-:B------:R-:W-:Y:S01]  /*1300*/  @!P3 IMAD.IADD R5, R5, 0x1, -R2.reuse ;  /* 0x000000010505b824 */ /* 0x100fe200078e0a02 */
[----:B------:R-:W-:Y:S01]  /*1310*/  ISETP.GE.AND P1, PT, R32, RZ, PT ;  /* 0x000000ff2000720c */ /* 0x000fe20003f26270 */
[----:B------:R-:W-:Y:S01]  /*1320*/  IMAD R20, R20, UR4, RZ ;  /* 0x0000000414147c24 */ /* 0x000fe2000f8e02ff */
[----:B------:R-:W-:Y:S01]  /*1330*/  ISETP.GE.AND P3, PT, R34, RZ, PT ;  /* 0x000000ff2200720c */ /* 0x000fe20003f66270 */
[--C-:B------:R-:W-:Y:S01]  /*1340*/  @!P2 IMAD.IADD R41, R41, 0x1, -R2.reuse ;  /* 0x000000012929a824 */ /* 0x100fe200078e0a02 */
[----:B------:R-:W-:Y:S01]  /*1350*/  ISETP.GE.AND P2, PT, R38, RZ, PT ;  /* 0x000000ff2600720c */ /* 0x000fe20003f46270 */
[--C-:B------:R-:W-:Y:S01]  /*1360*/  @!P4 IMAD.IADD R37, R37, 0x1, -R2.reuse ;  /* 0x000000012525c824 */ /* 0x100fe200078e0a02 */
[----:B------:R-:W-:Y:S01]  /*1370*/  ISETP.GE.AND P4, PT, R40, RZ, PT ;  /* 0x000000ff2800720c */ /* 0x000fe20003f86270 */
[----:B------:R-:W-:Y:S01]  /*1380*/  @!P0 IMAD.MOV R27, RZ, RZ, -R27 ;  /* 0x000000ffff1b8224 */ /* 0x000fe200078e0a1b */
[C---:B------:R-:W-:Y:S01]  /*1390*/  ISETP.GT.U32.AND P0, PT, R2.reuse, R41, PT ;  /* 0x000000290200720c */ /* 0x040fe20003f04070 */
[----:B------:R-:W-:Y:S01]  /*13a0*/  @!P6 IMAD.MOV R21, RZ, RZ, -R21 ;  /* 0x000000ffff15e224 */ /* 0x000fe200078e0a15 */
[C---:B------:R-:W-:Y:S01]  /*13b0*/  ISETP.GT.U32.AND P6, PT, R2.reuse, R37, PT ;  /* 0x000000250200720c */ /* 0x040fe20003fc4070 */
[--C-:B------:R-:W-:Y:S01]  /*13c0*/  @!P5 IMAD.IADD R39, R39, 0x1, -R2.reuse ;  /* 0x000000012727d824 */ /* 0x100fe200078e0a02 */
[C---:B------:R-:W-:Y:S01]  /*13d0*/  ISETP.GT.U32.AND P5, PT, R2.reuse, R33, PT ;  /* 0x000000210200720c */ /* 0x040fe20003fa4070 */
[----:B------:R-:W-:Y:S01]  /*13e0*/  @!P1 IMAD.MOV R23, RZ, RZ, -R23 ;  /* 0x000000ffff179224 */ /* 0x000fe200078e0a17 */
[C---:B------:R-:W-:Y:S01]  /*13f0*/  ISETP.GT.U32.AND P1, PT, R2.reuse, R5, PT ;  /* 0x000000050200720c */ /* 0x040fe20003f24070 */
[----:B------:R-:W-:Y:S01]  /*1400*/  @!P3 IMAD.MOV R25, RZ, RZ, -R25 ;  /* 0x000000ffff19b224 */ /* 0x000fe200078e0a19 */
[C---:B------:R-:W-:Y:S01]  /*1410*/  ISETP.GT.U32.AND P3, PT, R2.reuse, R35, PT ;  /* 0x000000230200720c */ /* 0x040fe20003f64070 */
[----:B------:R-:W-:Y:S01]  /*1420*/  @!P2 IMAD.MOV R29, RZ, RZ, -R29 ;  /* 0x000000ffff1da224 */ /* 0x000fe200078e0a1d */
[----:B------:R-:W-:Y:S01]  /*1430*/  ISETP.GT.U32.AND P2, PT, R2, R39, PT ;  /* 0x000000270200720c */ /* 0x000fe20003f44070 */
[----:B------:R-:W-:Y:S01]  /*1440*/  @!P4 IMAD.MOV R31, RZ, RZ, -R31 ;  /* 0x000000ffff1fc224 */ /* 0x000fe200078e0a1f */
[----:B------:R-:W-:Y:S01]  /*1450*/  ISETP.GE.AND P4, PT, R0, RZ, PT ;  /* 0x000000ff0000720c */ /* 0x000fe20003f86270 */
[--C-:B------:R-:W-:Y:S01]  /*1460*/  @!P0 IMAD.IADD R41, R41, 0x1, -R2.reuse ;  /* 0x0000000129298824 */ /* 0x100fe200078e0a02 */
        /* <DEDUP_REMOVED lines=9> */
[----:B------:R-:W-:Y:S01]  /*1500*/  @!P2 IMAD.IADD R39, R39, 0x1, -R2 ;  /* 0x000000012727a824 */ /* 0x000fe200078e0a02 */
[----:B------:R-:W-:Y:S01]  /*1510*/  ISETP.NE.AND P2, PT, R19, RZ, PT ;  /* 0x000000ff1300720c */ /* 0x000fe20003f45270 */
[----:B------:R-:W-:Y:S01]  /*1520*/  ULDC UR4, c[0x0][0x240] ;  /* 0x0000900000047ab9 */ /* 0x000fe20000000800 */
[----:B------:R-:W-:Y:S01]  /*1530*/  LOP3.LUT R2, RZ, R19, RZ, 0x33, !PT ;  /* 0x00000013ff027212 */ /* 0x000fe200078e33ff */
[----:B------:R-:W-:Y:S01]  /*1540*/  @!P0 IMAD.MOV R37, RZ, RZ, -R37 ;  /* 0x000000ffff258224 */ /* 0x000fe200078e0a25 */
[----:B------:R-:W-:Y:S01]  /*1550*/  LEA R66, P0, R20, UR6, 0x1 ;  /* 0x0000000614427c11 */ /* 0x000fe2000f8008ff */
[----:B------:R-:W-:Y:S01]  /*1560*/  @!P6 IMAD.MOV R39, RZ, RZ, -R39 ;  /* 0x000000ffff27e224 */ /* 0x000fe200078e0a27 */
[C---:B------:R-:W-:Y:S01]  /*1570*/  SEL R3, R2.reuse, R3, !P2 ;  /* 0x0000000302037207 */ /* 0x040fe20005000000 */
        /* <DEDUP_REMOVED lines=8> */
[----:B------:R-:W-:Y:S01]  /*1600*/  IMAD R3, R3, UR4, RZ ;  /* 0x0000000403037c24 */ /* 0x000fe2000f8e02ff */
[C---:B------:R-:W-:Y:S01]  /*1610*/  SEL R23, R2.reuse, R23, !P2 ;  /* 0x0000001702177207 */ /* 0x040fe20005000000 */
[----:B------:R-:W-:Y:S01]  /*1620*/  IMAD R7, R7, UR4, RZ ;  /* 0x0000000407077c24 */ /* 0x000fe2000f8e02ff */
[C---:B------:R-:W-:Y:S01]  /*1630*/  SEL R25, R2.reuse, R25, !P2 ;  /* 0x0000001902197207 */ /* 0x040fe20005000000 */
[----:B------:R-:W-:Y:S01]  /*1640*/  IMAD.SHL.U32 R4, R17, 0x80, RZ ;  /* 0x0000008011047824 */ /* 0x000fe200078e00ff */
[C---:B------:R-:W-:Y:S01]  /*1650*/  SEL R27, R2.reuse, R27, !P2 ;  /* 0x0000001b021b7207 */ /* 0x040fe20005000000 */
[----:B------:R-:W-:Y:S01]  /*1660*/  IMAD R18, R9, UR4, RZ ;  /* 0x0000000409127c24 */ /* 0x000fe2000f8e02ff */
[----:B------:R-:W-:Y:S01]  /*1670*/  SEL R29, R2, R29, !P2 ;  /* 0x0000001d021d7207 */ /* 0x000fe20005000000 */
[----:B------:R-:W-:Y:S01]  /*1680*/  IMAD R19, R11, UR4, RZ ;  /* 0x000000040b137c24 */ /* 0x000fe2000f8e02ff */
[----:B------:R-:W-:Y:S01]  /*1690*/  LEA.HI.X.SX32 R67, R20, UR7, 0x1, P0 ;  /* 0x0000000714437c11 */ /* 0x000fe200080f0eff */
[----:B------:R-:W-:Y:S01]  /*16a0*/  ULDC.64 UR6, c[0x0][0x218] ;  /* 0x0000860000067ab9 */ /* 0x000fe20000000a00 */
[C---:B------:R-:W-:Y:S01]  /*16b0*/  SEL R31, R2.reuse, R31, !P2 ;  /* 0x0000001f021f7207 */ /* 0x040fe20005000000 */
[----:B------:R-:W-:Y:S01]  /*16c0*/  IMAD R21, R21, UR4, RZ ;  /* 0x0000000415157c24 */ /* 0x000fe2000f8e02ff */
        /* <DEDUP_REMOVED lines=10> */
[----:B------:R-:W-:Y:S01]  /*1770*/  SEL R2, R2, R41, !P2 ;  /* 0x0000002902027207 */ /* 0x000fe20005000000 */
[----:B------:R-:W-:Y:S01]  /*1780*/  IMAD R33, R33, UR4, RZ ;  /* 0x0000000421217c24 */ /* 0x000fe2000f8e02ff */
[----:B------:R-:W-:Y:S01]  /*1790*/  LEA R10, P2, R3, UR6, 0x1 ;  /* 0x00000006030a7c11 */ /* 0x000fe2000f8408ff */
[----:B------:R-:W-:Y:S01]  /*17a0*/  IMAD R35, R35, UR4, RZ ;  /* 0x0000000423237c24 */ /* 0x000fe2000f8e02ff */
[----:B------:R-:W-:Y:S01]  /*17b0*/  LEA R8, P1, R7, UR6, 0x1 ;  /* 0x0000000607087c11 */ /* 0x000fe2000f8208ff */
[----:B------:R-:W-:Y:S01]  /*17c0*/  IMAD R100, R2, UR4, RZ ;  /* 0x0000000402647c24 */ /* 0x000fe2000f8e02ff */
[----:B------:R-:W-:Y:S01]  /*17d0*/  LOP3.LUT R0, R43, 0x2000, R4, 0xf8, !PT ;  /* 0x000020002b007812 */ /* 0x000fe200078ef804 */
[----:B------:R-:W-:Y:S01]  /*17e0*/  IMAD R37, R37, UR4, RZ ;  /* 0x0000000425257c24 */ /* 0x000fe2000f8e02ff */
[----:B------:R-:W-:Y:S01]  /*17f0*/  LEA.HI.X.SX32 R11, R3, UR7, 0x1, P2 ;  /* 0x00000007030b7c11 */ /* 0x000fe200090f0eff */
[----:B------:R-:W-:Y:S01]  /*1800*/  IMAD R39, R39, UR4, RZ ;  /* 0x0000000427277c24 */ /* 0x000fe2000f8e02ff */
[----:B------:R-:W-:Y:S01]  /*1810*/  LEA R6, P0, R18, UR6, 0x1 ;  /* 0x0000000612067c11 */ /* 0x000fe2000f8008ff */
[----:B------:R-:W-:Y:S01]  /*1820*/  IMAD R79, R5, UR4, RZ ;  /* 0x00000004054f7c24 */ /* 0x000fe2000f8e02ff */
[----:B------:R-:W-:-:S02]  /*1830*/  LEA R4, P4, R19, UR6, 0x1 ;  /* 0x0000000613047c11 */ /* 0x000fc4000f8808ff */
[----:B------:R-:W-:Y:S02]  /*1840*/  CS2R R40, SRZ ;  /* 0x0000000000287805 */ /* 0x000fe4000001ff00 */
[----:B------:R-:W-:Y:S02]  /*1850*/  LEA R2, P6, R21, UR6, 0x1 ;  /* 0x0000000615027c11 */ /* 0x000fe4000f8c08ff */
[----:B------:R-:W-:Y:S02]  /*1860*/  CS2R R42, SRZ ;  /* 0x00000000002a7805 */ /* 0x000fe4000001ff00 */
[----:B------:R-:W-:Y:S02]  /*1870*/  LEA R90, P5, R23, UR6, 0x1 ;  /* 0x00000006175a7c11 */ /* 0x000fe4000f8a08ff */
[----:B------:R-:W-:Y:S02]  /*1880*/  CS2R R44, SRZ ;  /* 0x00000000002c7805 */ /* 0x000fe4000001ff00 */
[----:B------:R-:W-:-:S02]  /*1890*/  LEA R88, P3, R25, UR6, 0x1 ;  /* 0x0000000619587c11 */ /* 0x000fc4000f8608ff */
[----:B------:R-:W-:Y:S02]  /*18a0*/  CS2R R46, SRZ ;  /* 0x00000000002e7805 */ /* 0x000fe4000001ff00 */
[----:B------:R-:W-:Y:S01]  /*18b0*/  LEA R86, P2, R27, UR6, 0x1 ;  /* 0x000000061b567c11 */ /* 0x000fe2000f8408ff */
[-C--:B------:R-:W-:Y:S01]  /*18c0*/  IMAD R22, R22, R70.reuse, RZ ;  /* 0x0000004616167224 */ /* 0x080fe200078e02ff */
[----:B------:R-:W-:Y:S01]  /*18d0*/  LEA.HI.X.SX32 R9, R7, UR7, 0x1, P1 ;  /* 0x0000000707097c11 */ /* 0x000fe200088f0eff */
[-C--:B------:R-:W-:Y:S01]  /*18e0*/  IMAD R62, R62, R70.reuse, RZ ;  /* 0x000000463e3e7224 */ /* 0x080fe200078e02ff */
[----:B------:R-:W-:Y:S01]  /*18f0*/  LEA R84, P1, R29, UR6, 0x1 ;  /* 0x000000061d547c11 */ /* 0x000fe2000f8208ff */
[----:B------:R-:W-:Y:S01]  /*1900*/  IMAD R63, R63, R70, RZ ;  /* 0x000000463f3f7224 */ /* 0x000fe200078e02ff */
[----:B------:R-:W-:Y:S01]  /*1910*/  LEA.HI.X.SX32 R7, R18, UR7, 0x1, P0 ;  /* 0x0000000712077c11 */ /* 0x000fe200080f0eff */
[----:B-1----:R-:W-:Y:S01]  /*1920*/  IMAD R18, R13, R68, RZ ;  /* 0x000000440d127224 */ /* 0x002fe200078e02ff */
[----:B------:R-:W-:Y:S01]  /*1930*/  LEA.HI.X.SX32 R5, R19, UR7, 0x1, P4 ;  /* 0x0000000713057c11 */ /* 0x000fe2000a0f0eff */
[----:B------:R-:W-:Y:S01]  /*1940*/  IMAD.SHL.U32 R19, R68, 0x40, RZ ;  /* 0x0000004044137824 */ /* 0x000fe200078e00ff */
[----:B------:R-:W-:Y:S01]  /*1950*/  LEA.HI.X.SX32 R3, R21, UR7, 0x1, P6 ;  /* 0x0000000715037c11 */ /* 0x000fe2000b0f0eff */
[-C--:B------:R-:W-:Y:S01]  /*1960*/  IMAD R64, R64, R70.reuse, RZ ;  /* 0x0000004640407224 */ /* 0x080fe200078e02ff */
[----:B------:R-:W-:Y:S01]  /*1970*/  LEA.HI.X.SX32 R91, R23, UR7, 0x1, P5 ;  /* 0x00000007175b7c11 */ /* 0x000fe2000a8f0eff */
[----:B------:R-:W-:Y:S01]  /*1980*/  IMAD R65, R65, R70, RZ ;  /* 0x0000004641417224 */ /* 0x000fe200078e02ff */
[----:B------:R-:W-:-:S02]  /*1990*/  LEA.HI.X.SX32 R89, R25, UR7, 0x1, P3 ;  /* 0x0000000719597c11 */ /* 0x000fc400098f0eff */
[----:B------:R-:W-:Y:S02]  /*19a0*/  CS2R R24, SRZ ;  /* 0x0000000000187805 */ /* 0x000fe4000001ff00 */
[----:B------:R-:W-:Y:S02]  /*19b0*/  LEA.HI.X.SX32 R87, R27, UR7, 0x1, P2 ;  /* 0x000000071b577c11 */ /* 0x000fe400090f0eff */
[----:B------:R-:W-:Y:S02]  /*19c0*/  CS2R R26, SRZ ;  /* 0x00000000001a7805 */ /* 0x000fe4000001ff00 */
[----:B------:R-:W-:Y:S01]  /*19d0*/  LEA R82, P0, R31, UR6, 0x1 ;  /* 0x000000061f527c11 */ /* 0x000fe2000f8008ff */
[-C--:B------:R-:W-:Y:S01]  /*19e0*/  IMAD R93, R93, R70.reuse, RZ ;  /* 0x000000465d5d7224 */ /* 0x080fe200078e02ff */
[----:B------:R-:W-:Y:S01]  /*19f0*/  LEA R108, P4, R33, UR6, 0x1 ;  /* 0x00000006216c7c11 */ /* 0x000fe2000f8808ff */
[----:B------:R-:W-:Y:S01]  /*1a00*/  IMAD.SHL.U32 R95, R70, 0x40, RZ ;  /* 0x00000040465f7824 */ /* 0x000fe200078e00ff */
[----:B------:R-:W-:Y:S01]  /*1a10*/  LEA R76, P5, R35, UR6, 0x1 ;  /* 0x00000006234c7c11 */ /* 0x000fe2000f8a08ff */
[----:B------:R-:W-:Y:S01]  /*1a20*/  IMAD R97, R15, R70, RZ ;  /* 0x000000460f617224 */ /* 0x000fe200078e02ff */
[----:B------:R-:W-:-:S02]  /*1a30*/  LEA R104, P3, R37, UR6, 0x1 ;  /* 0x0000000625687c11 */ /* 0x000fc4000f8608ff */
[----:B------:R-:W-:Y:S02]  /*1a40*/  LEA R106, P2, R39, UR6, 0x1 ;  /* 0x00000006276a7c11 */ /* 0x000fe4000f8408ff */
[----:B------:R-:W-:Y:S02]  /*1a50*/  LEA.HI.X.SX32 R85, R29, UR7, 0x1, P1 ;  /* 0x000000071d557c11 */ /* 0x000fe400088f0eff */
[----:B------:R-:W-:Y:S02]  /*1a60*/  CS2R R28, SRZ ;  /* 0x00000000001c7805 */ /* 0x000fe4000001ff00 */
[C---:B------:R-:W-:Y:S02]  /*1a70*/  LOP3.LUT R20, R15.reuse, 0x3c, RZ, 0xfc, !PT ;  /* 0x0000003c0f147812 */ /* 0x040fe400078efcff */
[C---:B------:R-:W-:Y:S02]  /*1a80*/  LOP3.LUT R21, R15.reuse, 0x38, RZ, 0xfc, !PT ;  /* 0x000000380f157812 */ /* 0x040fe400078efcff */
[----:B------:R-:W-:Y:S01]  /*1a90*/  LOP3.LUT R23, R15, 0x30, RZ, 0xfc, !PT ;  /* 0x000000300f177812 */ /* 0x000fe200078efcff */
[-C--:B------:R-:W-:Y:S01]  /*1aa0*/  IMAD R20, R20, R70.reuse, RZ ;  /* 0x0000004614147224 */ /* 0x080fe200078e02ff */
[----:B------:R-:W-:Y:S01]  /*1ab0*/  LEA R78, P6, R79, UR6, 0x1 ;  /* 0x000000064f4e7c11 */ /* 0x000fe2000f8c08ff */
[-C--:B------:R-:W-:Y:S01]  /*1ac0*/  IMAD R21, R21, R70.reuse, RZ ;  /* 0x0000004615157224 */ /* 0x080fe200078e02ff */
[----:B------:R-:W-:Y:S01]  /*1ad0*/  LEA R98, P1, R100, UR6, 0x1 ;  /* 0x0000000664627c11 */ /* 0x000fe2000f8208ff */
[----:B------:R-:W-:Y:S01]  /*1ae0*/  IMAD R23, R23, R70, RZ ;  /* 0x0000004617177224 */ /* 0x000fe200078e02ff */
[----:B------:R-:W-:-:S02]  /*1af0*/  LEA.HI.X.SX32 R83, R31, UR7, 0x1, P0 ;  /* 0x000000071f537c11 */ /* 0x000fc400080f0eff */
[----:B------:R-:W-:Y:S02]  /*1b00*/  CS2R R30, SRZ ;  /* 0x00000000001e7805 */ /* 0x000fe4000001ff00 */
[----:B------:R-:W-:Y:S02]  /*1b10*/  LEA.HI.X.SX32 R110, R33, UR7, 0x1, P4 ;  /* 0x00000007216e7c11 */ /* 0x000fe4000a0f0eff */
[----:B------:R-:W-:Y:S02]  /*1b20*/  CS2R R32, SRZ ;  /* 0x0000000000207805 */ /* 0x000fe4000001ff00 */
[----:B------:R-:W-:Y:S02]  /*1b30*/  LEA.HI.X.SX32 R77, R35, UR7, 0x1, P5 ;  /* 0x00000007234d7c11 */ /* 0x000fe4000a8f0eff */
[----:B------:R-:W-:Y:S02]  /*1b40*/  CS2R R34, SRZ ;  /* 0x0000000000227805 */ /* 0x000fe4000001ff00 */
[----:B------:R-:W-:-:S02]  /*1b50*/  LEA.HI.X.SX32 R102, R37, UR7, 0x1, P3 ;  /* 0x0000000725667c11 */ /* 0x000fc400098f0eff */
[----:B------:R-:W-:Y:S02]  /*1b60*/  CS2R R36, SRZ ;  /* 0x0000000000247805 */ /* 0x000fe4000001ff00 */
[----:B------:R-:W-:Y:S02]  /*1b70*/  LEA.HI.X.SX32 R112, R39, UR7, 0x1, P2 ;  /* 0x0000000727707c11 */ /* 0x000fe400090f0eff */
[----:B------:R-:W-:Y:S02]  /*1b80*/  CS2R R38, SRZ ;  /* 0x0000000000267805 */ /* 0x000fe4000001ff00 */
[----:B------:R-:W-:Y:S02]  /*1b90*/  LEA.HI.X.SX32 R79, R79, UR7, 0x1, P6 ;  /* 0x000000074f4f7c11 */ /* 0x000fe4000b0f0eff */
[----:B------:R-:W-:Y:S02]  /*1ba0*/  LEA.HI.X.SX32 R100, R100, UR7, 0x1, P1 ;  /* 0x0000000764647c11 */ /* 0x000fe400088f0eff */
[----:B------:R-:W-:-:S07]  /*1bb0*/  LOP3.LUT R94, R0, 0x40, RZ, 0x3c, !PT ;  /* 0x00000040005e7812 */ /* 0x000fce00078e3cff */
.L_x_1:
[----:B------:R-:W-:Y:S01]  /*1bc0*/  ISETP.GE.AND P0, PT, R15, UR11, PT ;  /* 0x0000000b0f007c0c */ /* 0x000fe2000bf06270 */
[----:B------:R-:W-:Y:S01]  /*1bd0*/  IMAD.WIDE R72, R97, 0x2, R66 ;  /* 0x0000000261487825 */ /* 0x000fe200078e0242 */
[C---:B------:R-:W-:Y:S02]  /*1be0*/  LOP3.LUT R68, R15.reuse, 0x8, RZ, 0xfc, !PT ;  /* 0x000000080f447812 */ /* 0x040fe400078efcff */
[----:B------:R-:W-:Y:S02]  /*1bf0*/  PRMT R118, RZ, 0x7610, R118 ;  /* 0x00007610ff767816 */ /* 0x000fe40000000076 */
[----:B------:R-:W-:Y:S02]  /*1c00*/  ISETP.GE.AND P1, PT, R68, UR11, PT ;  /* 0x0000000b44007c0c */ /* 0x000fe4000bf26270 */
[----:B------:R-:W-:-:S05]  /*1c10*/  LOP3.LUT R68, R15, 0x10, RZ, 0xfc, !PT ;  /* 0x000000100f447812 */ /* 0x000fca00078efcff */
[----:B------:R0:W2:Y:S01]  /*1c20*/  @!P0 LDG.E.U16 R118, desc[UR12][R72.64] ;  /* 0x0000000c48768981 */ /* 0x0000a2000c1e1500 */
[----:B------:R-:W-:Y:S01]  /*1c30*/  PRMT R99, RZ, 0x7610, R99 ;  /* 0x00007610ff637816 */ /* 0x000fe20000000063 */
[----:B------:R-:W-:Y:S01]  /*1c40*/  IMAD.WIDE R70, R65, 0x2, R66 ;  /* 0x0000000241467825 */ /* 0x000fe200078e0242 */
[----:B------:R-:W-:-:S04]  /*1c50*/  ISETP.GE.AND P0, PT, R68, UR11, PT ;  /* 0x0000000b44007c0c */ /* 0x000fc8000bf06270 */
[----:B------:R1:W3:Y:S01]  /*1c60*/  @!P1 LDG.E.U16 R99, desc[UR12][R70.64] ;  /* 0x0000000c46639981 */ /* 0x0002e2000c1e1500 */
[----:B------:R-:W-:Y:S01]  /*1c70*/  LOP3.LUT R74, R15, 0x18, RZ, 0xfc, !PT ;  /* 0x000000180f4a7812 */ /* 0x000fe200078efcff */
[----:B------:R-:W-:Y:S01]  /*1c80*/  IMAD.WIDE R68, R63, 0x2, R66 ;  /* 0x000000023f447825 */ /* 0x000fe200078e0242 */
[----:B------:R-:W-:Y:S02]  /*1c90*/  PRMT R101, RZ, 0x7610, R101 ;  /* 0x00007610ff657816 */ /* 0x000fe40000000065 */
[----:B------:R-:W-:-:S04]  /*1ca0*/  ISETP.GE.AND P1, PT, R74, UR11, PT ;  /* 0x0000000b4a007c0c */ /* 0x000fc8000bf26270 */
[----:B------:R4:W5:Y:S01]  /*1cb0*/  @!P0 LDG.E.U16 R101, desc[UR12][R68.64] ;  /* 0x0000000c44658981 */ /* 0x000962000c1e1500 */
[----:B------:R-:W-:Y:S01]  /*1cc0*/  PRMT R103, RZ, 0x7610, R103 ;  /* 0x00007610ff677816 */ /* 0x000fe20000000067 */
[----:B0-----:R-:W-:Y:S01]  /*1cd0*/  IMAD.WIDE R72, R61, 0x2, R66 ;  /* 0x000000023d487825 */ /* 0x001fe200078e0242 */
[----:B------:R-:W-:-:S04]  /*1ce0*/  LOP3.LUT R74, R15, 0x20, RZ, 0xfc, !PT ;  /* 0x000000200f4a7812 */ /* 0x000fc800078efcff */
[----:B------:R-:W-:Y:S02]  /*1cf0*/  ISETP.GE.AND P0, PT, R74, UR11, PT ;  /* 0x0000000b4a007c0c */ /* 0x000fe4000bf06270 */
[----:B------:R0:W5:Y:S01]  /*1d00*/  @!P1 LDG.E.U16 R103, desc[UR12][R72.64] ;  /* 0x0000000c48679981 */ /* 0x000162000c1e1500 */
[----:B------:R-:W-:Y:S01]  /*1d10*/  LOP3.LUT R74, R15, 0x28, RZ, 0xfc, !PT ;  /* 0x000000280f4a7812 */ /* 0x000fe200078efcff */
[----:B-1----:R-:W-:Y:S01]  /*1d20*/  IMAD.WIDE R70, R59, 0x2, R66 ;  /* 0x000000023b467825 */ /* 0x002fe200078e0242 */
[----:B------:R-:W-:Y:S02]  /*1d30*/  PRMT R105, RZ, 0x7610, R105 ;  /* 0x00007610ff697816 */ /* 0x000fe40000000069 */
[----:B------:R-:W-:Y:S02]  /*1d40*/  ISETP.GE.AND P1, PT, R74, UR11, PT ;  /* 0x0000000b4a007c0c */ /* 0x000fe4000bf26270 */
[----:B------:R-:W-:-:S04]  /*1d50*/  LOP3.LUT R74, R15, 0x4, RZ, 0xfc, !PT ;  /* 0x000000040f4a7812 */ /* 0x000fc800078efcff */
[----:B------:R-:W-:Y:S01]  /*1d60*/  ISETP.GE.AND P4, PT, R74, UR11, PT ;  /* 0x0000000b4a007c0c */ /* 0x000fe2000bf86270 */
[----:B----4-:R-:W-:Y:S01]  /*1d70*/  IMAD.WIDE R68, R57, 0x2, R66 ;  /* 0x0000000239447825 */ /* 0x010fe200078e0242 */
[----:B------:R-:W-:Y:S01]  /*1d80*/  PRMT R107, RZ, 0x7610, R107 ;  /* 0x00007610ff6b7816 */ /* 0x000fe2000000006b */
[----:B------:R1:W4:Y:S01]  /*1d90*/  @!P0 LDG.E.U16 R105, desc[UR12][R70.64] ;  /* 0x0000000c46698981 */ /* 0x000322000c1e1500 */
[C---:B------:R-:W-:Y:S02]  /*1da0*/  LOP3.LUT R75, R15.reuse, 0xc, RZ, 0xfc, !PT ;  /* 0x0000000c0f4b7812 */ /* 0x040fe400078efcff */
[C---:B0-----:R-:W-:Y:S02]  /*1db0*/  LOP3.LUT R72, R15.reuse, 0x14, RZ, 0xfc, !PT ;  /* 0x000000140f487812 */ /* 0x041fe400078efcff */
[----:B------:R-:W-:Y:S01]  /*1dc0*/  LOP3.LUT R73, R15, 0x1c, RZ, 0xfc, !PT ;  /* 0x0000001c0f497812 */ /* 0x000fe200078efcff */
[----:B------:R0:W4:Y:S01]  /*1dd0*/  @!P1 LDG.E.U16 R107, desc[UR12][R68.64] ;  /* 0x0000000c446b9981 */ /* 0x000122000c1e1500 */
[----:B------:R-:W-:Y:S01]  /*1de0*/  ISETP.GE.AND P5, PT, R75, UR11, PT ;  /* 0x0000000b4b007c0c */ /* 0x000fe2000bfa6270 */
[----:B------:R-:W-:Y:S01]  /*1df0*/  IMAD.WIDE R74, R64, 0x2, R66 ;  /* 0x00000002404a7825 */ /* 0x000fe200078e0242 */
[----:B------:R-:W-:-:S02]  /*1e00*/  ISETP.GE.AND P3, PT, R72, UR11, PT ;  /* 0x0000000b48007c0c */ /* 0x000fc4000bf66270 */
[----:B------:R-:W-:Y:S01]  /*1e10*/  ISETP.GE.AND P0, PT, R73, UR11, PT ;  /* 0x0000000b49007c0c */ /* 0x000fe2000bf06270 */
[----:B------:R-:W-:Y:S01]  /*1e20*/  IMAD.WIDE R72, R93, 0x2, R66 ;  /* 0x000000025d487825 */ /* 0x000fe200078e0242 */
[----:B------:R-:W-:Y:S02]  /*1e30*/  PRMT R109, RZ, 0x7610, R109 ;  /* 0x00007610ff6d7816 */ /* 0x000fe4000000006d */
[C---:B-1----:R-:W-:Y:S02]  /*1e40*/  LOP3.LUT R70, R15.reuse, 0x24, RZ, 0xfc, !PT ;  /* 0x000000240f467812 */ /* 0x042fe400078efcff */
[C---:B0-----:R-:W-:Y:S02]  /*1e50*/  LOP3.LUT R68, R15.reuse, 0x2c, RZ, 0xfc, !PT ;  /* 0x0000002c0f447812 */ /* 0x041fe400078efcff */
[----:B------:R-:W-:Y:S01]  /*1e60*/  LOP3.LUT R69, R15, 0x30, RZ, 0xfc, !PT ;  /* 0x000000300f457812 */ /* 0x000fe200078efcff */
[----:B------:R0:W4:Y:S01]  /*1e70*/  @!P4 LDG.E.U16 R109, desc[UR12][R72.64] ;  /* 0x0000000c486dc981 */ /* 0x000122000c1e1500 */
[----:B------:R-:W-:-:S02]  /*1e80*/  PRMT R111, RZ, 0x7610, R111 ;  /* 0x00007610ff6f7816 */ /* 0x000fc4000000006f */
[----:B------:R-:W-:Y:S01]  /*1e90*/  ISETP.GE.AND P1, PT, R70, UR11, PT ;  /* 0x0000000b46007c0c */ /* 0x000fe2000bf26270 */
[--C-:B------:R-:W-:Y:S01]  /*1ea0*/  IMAD.WIDE R70, R60, 0x2, R66.reuse ;  /* 0x000000023c467825 */ /* 0x100fe200078e0242 */
[----:B------:R-:W-:Y:S02]  /*1eb0*/  ISETP.GE.AND P2, PT, R68, UR11, PT ;  /* 0x0000000b44007c0c */ /* 0x000fe4000bf46270 */
[----:B------:R-:W-:Y:S01]  /*1ec0*/  ISETP.GE.AND P4, PT, R69, UR11, PT ;  /* 0x0000000b45007c0c */ /* 0x000fe2000bf86270 */
[----:B------:R-:W-:Y:S01]  /*1ed0*/  IMAD.WIDE R68, R62, 0x2, R66 ;  /* 0x000000023e447825 */ /* 0x000fe200078e0242 */
[----:B------:R-:W-:Y:S01]  /*1ee0*/  PRMT R113, RZ, 0x7610, R113 ;  /* 0x00007610ff717816 */ /* 0x000fe20000000071 */
[----:B------:R1:W4:Y:S01]  /*1ef0*/  @!P5 LDG.E.U16 R111, desc[UR12][R74.64] ;  /* 0x0000000c4a6fd981 */ /* 0x000322000c1e1500 */
[----:B------:R-:W-:Y:S02]  /*1f00*/  PRMT R115, RZ, 0x7610, R115 ;  /* 0x00007610ff737816 */ /* 0x000fe40000000073 */
[----:B------:R-:W-:-:S02]  /*1f10*/  LOP3.LUT R80, R15, 0x34, RZ, 0xfc, !PT ;  /* 0x000000340f507812 */ /* 0x000fc400078efcff */
[C---:B------:R-:W-:Y:S01]  /*1f20*/  LOP3.LUT R81, R15.reuse, 0x38, RZ, 0xfc, !PT ;  /* 0x000000380f517812 */ /* 0x040fe200078efcff */
[----:B------:R-:W4:Y:S01]  /*1f30*/  @!P3 LDG.E.U16 R113, desc[UR12][R68.64] ;  /* 0x0000000c4471b981 */ /* 0x000f22000c1e1500 */
[----:B------:R-:W-:Y:S01]  /*1f40*/  LOP3.LUT R96, R15, 0x3c, RZ, 0xfc, !PT ;  /* 0x0000003c0f607812 */ /* 0x000fe200078efcff */
[----:B------:R-:W-:Y:S01]  /*1f50*/  IMAD.WIDE R124, R58, 0x2, R66 ;  /* 0x000000023a7c7825 */ /* 0x000fe200078e0242 */
[----:B------:R-:W-:Y:S01]  /*1f60*/  PRMT R117, RZ, 0x7610, R117 ;  /* 0x00007610ff757816 */ /* 0x000fe20000000075 */
[----:B------:R-:W4:Y:S01]  /*1f70*/  @!P0 LDG.E.U16 R115, desc[UR12][R70.64] ;  /* 0x0000000c46738981 */ /* 0x000f22000c1e1500 */
[----:B------:R-:W-:Y:S02]  /*1f80*/  ISETP.GE.AND P5, PT, R80, UR11, PT ;  /* 0x0000000b50007c0c */ /* 0x000fe4000bfa6270 */
[----:B------:R-:W-:Y:S02]  /*1f90*/  ISETP.GE.AND P3, PT, R81, UR11, PT ;  /* 0x0000000b51007c0c */ /* 0x000fe4000bf66270 */
[----:B------:R-:W-:Y:S01]  /*1fa0*/  ISETP.GE.AND P0, PT, R96, UR11, PT ;  /* 0x0000000b60007c0c */ /* 0x000fe2000bf06270 */
[----:B------:R1:W4:Y:S01]  /*1fb0*/  @!P1 LDG.E.U16 R117, desc[UR12][R124.64] ;  /* 0x0000000c7c759981 */ /* 0x000322000c1e1500 */
[----:B------:R-:W-:Y:S01]  /*1fc0*/  PRMT R119, RZ, 0x7610, R119 ;  /* 0x00007610ff777816 */ /* 0x000fe20000000077 */
[----:B0-----:R-:W-:Y:S01]  /*1fd0*/  IMAD.WIDE R72, R56, 0x2, R66 ;  /* 0x0000000238487825 */ /* 0x001fe200078e0242 */
[----:B------:R-:W-:-:S02]  /*1fe0*/  PRMT R121, RZ, 0x7610, R121 ;  /* 0x00007610ff797816 */ /* 0x000fc40000000079 */
[----:B------:R-:W-:Y:S01]  /*1ff0*/  PRMT R123, RZ, 0x7610, R123 ;  /* 0x00007610ff7b7816 */ /* 0x000fe2000000007b */
[----:B-1----:R-:W-:Y:S01]  /*2000*/  IMAD.WIDE R74, R23, 0x2, R66 ;  /* 0x00000002174a7825 */ /* 0x002fe200078e0242 */
[----:B------:R-:W-:Y:S01]  /*2010*/  PRMT R96, RZ, 0x7610, R96 ;  /* 0x00007610ff607816 */ /* 0x000fe20000000060 */
[----:B------:R-:W4:Y:S01]  /*2020*/  @!P2 LDG.E.U16 R119, desc[UR12][R72.64] ;  /* 0x0000000c4877a981 */ /* 0x000f22000c1e1500 */
[----:B------:R-:W-:Y:S01]  /*2030*/  PRMT R125, RZ, 0x7610, R125 ;  /* 0x00007610ff7d7816 */ /* 0x000fe2000000007d */
[--C-:B------:R-:W-:Y:S02]  /*2040*/  IMAD.WIDE R80, R22, 0x2, R66.reuse ;  /* 0x0000000216507825 */ /* 0x100fe400078e0242 */
[----:B------:R-:W4:Y:S02]  /*2050*/  @!P4 LDG.E.U16 R121, desc[UR12][R74.64] ;  /* 0x0000000c4a79c981 */ /* 0x000f24000c1e1500 */
[--C-:B------:R-:W-:Y:S02]  /*2060*/  IMAD.WIDE R68, R21, 0x2, R66.reuse ;  /* 0x0000000215447825 */ /* 0x100fe400078e0242 */
[----:B------:R-:W4:Y:S02]  /*2070*/  @!P5 LDG.E.U16 R123, desc[UR12][R80.64] ;  /* 0x0000000c507bd981 */ /* 0x000f24000c1e1500 */
[----:B------:R-:W-:-:S02]  /*2080*/  IMAD.WIDE R70, R20, 0x2, R66 ;  /* 0x0000000214467825 */ /* 0x000fc400078e0242 */
[----:B------:R-:W4:Y:S04]  /*2090*/  @!P3 LDG.E.U16 R125, desc[UR12][R68.64] ;  /* 0x0000000c447db981 */ /* 0x000f28000c1e1500 */
[----:B------:R0:W4:Y:S01]  /*20a0*/  @!P0 LDG.E.U16 R96, desc[UR12][R70.64] ;  /* 0x0000000c46608981 */ /* 0x000122000c1e1500 */
[----:B------:R-:W-:Y:S01]  /*20b0*/  BAR.SYNC.DEFER_BLOCKING 0x0 ;  /* 0x0000000000007b1d */ /* 0x000fe20000010000 */
[----:B------:R-:W-:Y:S01]  /*20c0*/  ISETP.GE.AND P1, PT, R13, UR11, PT ;  /* 0x0000000b0d007c0c */ /* 0x000fe2000bf26270 */
[----:B0-----:R-:W-:Y:S02]  /*20d0*/  IMAD.MOV.U32 R70, RZ, RZ, R98 ;  /* 0x000000ffff467224 */ /* 0x001fe400078e0062 */
[----:B------:R-:W-:Y:S01]  /*20e0*/  IMAD.MOV.U32 R71, RZ, RZ, R100 ;  /* 0x000000ffff477224 */ /* 0x000fe200078e0064 */
[----:B------:R-:W-:Y:S01]  /*20f0*/  PRMT R98, RZ, 0x7610, R98 ;  /* 0x00007610ff627816 */ /* 0x000fe20000000062 */
[----:B------:R-:W-:-:S08]  /*2100*/  IMAD.WIDE R72, R18, 0x2, R70 ;  /* 0x0000000212487825 */ /* 0x000fd000078e0246 */
[----:B------:R0:W4:Y:S02]  /*2110*/  @!P1 LDG.E.U16 R98, desc[UR12][R72.64] ;  /* 0x0000000c48629981 */ /* 0x000124000c1e1500 */
[----:B0-----:R-:W-:Y:S02]  /*2120*/  IMAD.MOV.U32 R72, RZ, RZ, R104 ;  /* 0x000000ffff487224 */ /* 0x001fe400078e0068 */
[--C-:B------:R-:W-:Y:S01]  /*2130*/  IMAD.MOV.U32 R73, RZ, RZ, R102.reuse ;  /* 0x000000ffff497224 */ /* 0x100fe200078e0066 */
[----:B------:R-:W-:Y:S01]  /*2140*/  PRMT R102, RZ, 0x7610, R102 ;  /* 0x00007610ff667816 */ /* 0x000fe20000000066 */
[----:B------:R-:W-:Y:S01]  /*2150*/  IMAD.WIDE R74, R18, 0x2, R72 ;  /* 0x00000002124a7825 */ /* 0x000fe200078e0248 */
[----:B------:R-:W-:-:S04]  /*2160*/  PRMT R104, RZ, 0x7610, R104 ;  /* 0x00007610ff687816 */ /* 0x000fc80000000068 */
[----:B------:R0:W4:Y:S02]  /*2170*/  @!P1 LDG.E.U16 R102, desc[UR12][R74.64] ;  /* 0x0000000c4a669981 */ /* 0x000124000c1e1500 */
[----:B0-----:R-:W-:Y:S02]  /*2180*/  IMAD.MOV.U32 R74, RZ, RZ, R76 ;  /* 0x000000ffff4a7224 */ /* 0x001fe400078e004c */
[----:B------:R-:W-:Y:S02]  /*2190*/  IMAD.MOV.U32 R75, RZ, RZ, R77 ;  /* 0x000000ffff4b7224 */ /* 0x000fe400078e004d */
[----:B------:R-:W-:-:S05]  /*21a0*/  IMAD.WIDE R76, R18, 0x2, R74 ;  /* 0x00000002124c7825 */ /* 0x000fca00078e024a */
[----:B------:R0:W4:Y:S01]  /*21b0*/  @!P1 LDG.E.U16 R104, desc[UR12][R76.64] ;  /* 0x0000000c4c689981 */ /* 0x000122000c1e1500 */
[--C-:B------:R-:W-:Y:S01]  /*21c0*/  IMAD.MOV.U32 R68, RZ, RZ, R106.reuse ;  /* 0x000000ffff447224 */ /* 0x100fe200078e006a */
[----:B------:R-:W-:Y:S01]  /*21d0*/  PRMT R106, RZ, 0x7610, R106 ;  /* 0x00007610ff6a7816 */ /* 0x000fe2000000006a */
[----:B------:R-:W-:Y:S02]  /*21e0*/  IMAD.MOV.U32 R69, RZ, RZ, R112 ;  /* 0x000000ffff457224 */ /* 0x000fe400078e0070 */
[----:B0-----:R-:W-:Y:S02]  /*21f0*/  IMAD.MOV.U32 R76, RZ, RZ, R78 ;  /* 0x000000ffff4c7224 */ /* 0x001fe400078e004e */
[----:B------:R-:W-:Y:S01]  /*2200*/  IMAD.MOV.U32 R77, RZ, RZ, R79 ;  /* 0x000000ffff4d7224 */ /* 0x000fe200078e004f */
[----:B------:R-:W-:Y:S01]  /*2210*/  PRMT R100, RZ, 0x7610, R100 ;  /* 0x00007610ff647816 */ /* 0x000fe20000000064 */
[----:B------:R-:W-:-:S04]  /*2220*/  IMAD.WIDE R78, R18, 0x2, R76 ;  /* 0x00000002124e7825 */ /* 0x000fc800078e024c */
[C---:B------:R-:W-:Y:S01]  /*2230*/  IMAD.WIDE R80, R18.reuse, 0x2, R68 ;  /* 0x0000000212507825 */ /* 0x040fe200078e0244 */
[----:B------:R0:W4:Y:S04]  /*2240*/  @!P1 LDG.E.U16 R106, desc[UR12][R78.64] ;  /* 0x0000000c4e6a9981 */ /* 0x000128000c1e1500 */
[----:B------:R1:W4:Y:S01]  /*2250*/  @!P1 LDG.E.U16 R100, desc[UR12][R80.64] ;  /* 0x0000000c50649981 */ /* 0x000322000c1e1500 */
[----:B0-----:R-:W-:Y:S02]  /*2260*/  IMAD.MOV.U32 R78, RZ, RZ, R108 ;  /* 0x000000ffff4e7224 */ /* 0x001fe400078e006c */
[----:B------:R-:W-:Y:S01]  /*2270*/  IMAD.MOV.U32 R79, RZ, RZ, R110 ;  /* 0x000000ffff4f7224 */ /* 0x000fe200078e006e */
[----:B------:R-:W-:Y:S01]  /*2280*/  PRMT R108, RZ, 0x7610, R108 ;  /* 0x00007610ff6c7816 */ /* 0x000fe2000000006c */
[----:B-1----:R-:W-:Y:S01]  /*2290*/  IMAD.WIDE R80, R18, 0x2, R78 ;  /* 0x0000000212507825 */ /* 0x002fe200078e024e */
[----:B------:R-:W-:-:S04]  /*22a0*/  PRMT R110, RZ, 0x7610, R110 ;  /* 0x00007610ff6e7816 */ /* 0x000fc8000000006e */
[----:B------:R0:W4:Y:S02]  /*22b0*/  @!P1 LDG.E.U16 R108, desc[UR12][R80.64] ;  /* 0x0000000c506c9981 */ /* 0x000124000c1e1500 */
[----:B0-----:R-:W-:Y:S02]  /*22c0*/  IMAD.MOV.U32 R80, RZ, RZ, R82 ;  /* 0x000000ffff507224 */ /* 0x001fe400078e0052 */
[----:B------:R-:W-:Y:S02]  /*22d0*/  IMAD.MOV.U32 R81, RZ, RZ, R83 ;  /* 0x000000ffff517224 */ /* 0x000fe400078e0053 */
[----:B------:R-:W-:Y:S01]  /*22e0*/  IMAD.WIDE R82, R18, 0x2, R80 ;  /* 0x0000000212527825 */ /* 0x000fe200078e0250 */
        /* <DEDUP_REMOVED lines=25> */
[----:B--2---:R0:W-:Y:S04]  /*2480*/  STS.U16 [R0+UR8], R118 ;  /* 0x0000007600007988 */ /* 0x0041e80008000408 */
[----:B------:R1:W2:Y:S01]  /*2490*/  @!P1 LDG.E.U16 R122, desc[UR12][R2.64] ;  /* 0x0000000c027a9981 */ /* 0x0002a2000c1e1500 */
[----:B0-----:R-:W-:Y:S01]  /*24a0*/  PRMT R118, RZ, 0x7610, R118 ;  /* 0x00007610ff767816 */ /* 0x001fe20000000076 */
[----:B-1----:R-:W-:-:S02]  /*24b0*/  IMAD.MOV.U32 R2, RZ, RZ, R4 ;  /* 0x000000ffff027224 */ /* 0x002fc400078e0004 */
[----:B------:R-:W-:Y:S02]  /*24c0*/  IMAD.MOV.U32 R3, RZ, RZ, R5 ;  /* 0x000000ffff037224 */ /* 0x000fe400078e0005 */
[----:B------:R-:W-:Y:S01]  /*24d0*/  IMAD.WIDE R4, R18, 0x2, R2 ;  /* 0x0000000212047825 */ /* 0x000fe200078e0202 */
[----:B---3--:R0:W-:Y:S04]  /*24e0*/  STS.U16 [R0+UR8+0x400], R99 ;  /* 0x0004006300007988 */ /* 0x0081e80008000408 */
[----:B------:R1:W3:Y:S01]  /*24f0*/  @!P1 LDG.E.U16 R118, desc[UR12][R4.64] ;  /* 0x0000000c04769981 */ /* 0x0002e2000c1e1500 */
[----:B0-----:R-:W-:Y:S01]  /*2500*/  PRMT R99, RZ, 0x7610, R99 ;  /* 0x00007610ff637816 */ /* 0x001fe20000000063 */
[----:B-1----:R-:W-:Y:S02]  /*2510*/  IMAD.MOV.U32 R4, RZ, RZ, R6 ;  /* 0x000000ffff047224 */ /* 0x002fe400078e0006 */
[----:B------:R-:W-:-:S02]  /*2520*/  IMAD.MOV.U32 R5, RZ, RZ, R7 ;  /* 0x000000ffff057224 */ /* 0x000fc400078e0007 */
[C---:B------:R-:W-:Y:S01]  /*2530*/  IMAD.WIDE R6, R18.reuse, 0x2, R4 ;  /* 0x0000000212067825 */ /* 0x040fe200078e0204 */
[----:B-----5:R0:W-:Y:S04]  /*2540*/  STS.U16 [R0+UR8+0x800], R101 ;  /* 0x0008006500007988 */ /* 0x0201e80008000408 */
[----:B------:R1:W5:Y:S01]  /*2550*/  @!P1 LDG.E.U16 R99, desc[UR12][R6.64] ;  /* 0x0000000c06639981 */ /* 0x000362000c1e1500 */
[----:B0-----:R-:W-:Y:S01]  /*2560*/  PRMT R101, RZ, 0x7610, R101 ;  /* 0x00007610ff657816 */ /* 0x001fe20000000065 */
[----:B-1----:R-:W-:Y:S02]  /*2570*/  IMAD.MOV.U32 R6, RZ, RZ, R8 ;  /* 0x000000ffff067224 */ /* 0x002fe400078e0008 */
[----:B------:R-:W-:Y:S02]  /*2580*/  IMAD.MOV.U32 R7, RZ, RZ, R9 ;  /* 0x000000ffff077224 */ /* 0x000fe400078e0009 */
[----:B------:R-:W-:Y:S01]  /*2590*/  IMAD.WIDE R8, R18, 0x2, R6 ;  /* 0x0000000212087825 */ /* 0x000fe200078e0206 */
[----:B------:R0:W-:Y:S04]  /*25a0*/  STS.U16 [R0+UR8+0xc00], R103 ;  /* 0x000c006700007988 */ /* 0x0001e80008000408 */
[----:B------:R1:W5:Y:S01]  /*25b0*/  @!P1 LDG.E.U16 R101, desc[UR12][R8.64] ;  /* 0x0000000c08659981 */ /* 0x000362000c1e1500 */
[----:B0-----:R-:W-:Y:S01]  /*25c0*/  PRMT R103, RZ, 0x7610, R103 ;  /* 0x00007610ff677816 */ /* 0x001fe20000000067 */
[----:B-1----:R-:W-:-:S02]  /*25d0*/  IMAD.MOV.U32 R8, RZ, RZ, R10 ;  /* 0x000000ffff087224 */ /* 0x002fc400078e000a */
[----:B------:R-:W-:Y:S02]  /*25e0*/  IMAD.MOV.U32 R9, RZ, RZ, R11 ;  /* 0x000000ffff097224 */ /* 0x000fe400078e000b */
[----:B------:R-:W-:-:S05]  /*25f0*/  IMAD.WIDE R10, R18, 0x2, R8 ;  /* 0x00000002120a7825 */ /* 0x000fca00078e0208 */
[----:B------:R-:W5:Y:S04]  /*2600*/  @!P1 LDG.E.U16 R103, desc[UR12][R10.64] ;  /* 0x0000000c0a679981 */ /* 0x000f68000c1e1500 */
[----:B----4-:R-:W-:Y:S04]  /*2610*/  STS.U16 [R0+UR8+0x1000], R105 ;  /* 0x0010006900007988 */ /* 0x010fe80008000408 */
[----:B------:R-:W-:Y:S04]  /*2620*/  STS.U16 [R0+UR8+0x1400], R107 ;  /* 0x0014006b00007988 */ /* 0x000fe80008000408 */
        /* <DEDUP_REMOVED lines=15> */
[----:B------:R0:W-:Y:S04]  /*2720*/  STS.U16 [R12+UR8+0x5400], R108 ;  /* 0x0054006c0c007988 */ /* 0x0001e80008000408 */
[----:B------:R-:W-:Y:S04]  /*2730*/  STS.U16 [R12+UR8+0x5800], R110 ;  /* 0x0058006e0c007988 */ /* 0x000fe80008000408 */
[----:B------:R-:W-:Y:S04]  /*2740*/  STS.U16 [R12+UR8+0x5c00], R112 ;  /* 0x005c00700c007988 */ /* 0x000fe80008000408 */
[----:B------:R-:W-:Y:S04]  /*2750*/  STS.U16 [R12+UR8+0x6000], R114 ;  /* 0x006000720c007988 */ /* 0x000fe80008000408 */
[----:B------:R-:W-:Y:S04]  /*2760*/  STS.U16 [R12+UR8+0x6400], R116 ;  /* 0x006400740c007988 */ /* 0x000fe80008000408 */
[----:B------:R-:W-:Y:S04]  /*2770*/  STS.U16 [R12+UR8+0x6800], R120 ;  /* 0x006800780c007988 */ /* 0x000fe80008000408 */
[----:B--2---:R-:W-:Y:S04]  /*2780*/  STS.U16 [R12+UR8+0x6c00], R122 ;  /* 0x006c007a0c007988 */ /* 0x004fe80008000408 */
[----:B---3--:R-:W-:Y:S04]  /*2790*/  STS.U16 [R12+UR8+0x7000], R118 ;  /* 0x007000760c007988 */ /* 0x008fe80008000408 */
[----:B-----5:R1:W-:Y:S04]  /*27a0*/  STS.U16 [R12+UR8+0x7400], R99 ;  /* 0x007400630c007988 */ /* 0x0203e80008000408 */
[----:B------:R2:W-:Y:S04]  /*27b0*/  STS.U16 [R12+UR8+0x7800], R101 ;  /* 0x007800650c007988 */ /* 0x0005e80008000408 */
[----:B------:R2:W-:Y:S01]  /*27c0*/  STS.U16 [R12+UR8+0x7c00], R103 ;  /* 0x007c00670c007988 */ /* 0x0005e20008000408 */
[----:B------:R3:W-:Y:S06]  /*27d0*/  MEMBAR.ALL.CTA ;  /* 0x0000000000007992 */ /* 0x0007ec0000008000 */
[----:B---3--:R-:W3:Y:S01]  /*27e0*/  FENCE.VIEW.ASYNC.S ;  /* 0x00000000000073c6 */ /* 0x008ee20000000000 */
[----:B------:R-:W-:-:S02]  /*27f0*/  USHF.L.U32 UR4, UR14, 0x7, URZ ;  /* 0x000000070e047899 */ /* 0x000fc4000800063f */
[----:B------:R-:W-:Y:S02]  /*2800*/  USHF.L.U32 UR5, UR14, 0x6, URZ ;  /* 0x000000060e057899 */ /* 0x000fe4000800063f */
[----:B------:R-:W-:Y:S02]  /*2810*/  ULOP3.LUT UR4, UR4, 0x200, URZ, 0xc0, !UPT ;  /* 0x0000020004047892 */ /* 0x000fe4000f8ec03f */
[----:B------:R-:W-:Y:S01]  /*2820*/  ULOP3.LUT UR5, UR5, 0x200, URZ, 0xc0, !UPT ;  /* 0x0000020005057892 */ /* 0x000fe2000f8ec03f */
[----:B---3--:R-:W-:Y:S01]  /*2830*/  BAR.SYNC.DEFER_BLOCKING 0x0 ;  /* 0x0000000000007b1d */ /* 0x008fe20000010000 */
[----:B------:R-:W-:Y:S02]  /*2840*/  ULEA.HI UR4, UR8, UR4, URZ, 0x1c ;  /* 0x0000000408047291 */ /* 0x000fe4000f8fe03f */
[----:B------:R-:W-:Y:S02]  /*2850*/  ULEA.HI UR5, UR15, UR5, URZ, 0x1c ;  /* 0x000000050f057291 */ /* 0x000fe4000f8fe03f */
[----:B------:R-:W-:-:S02]  /*2860*/  ULOP3.LUT UR4, UR4, 0x3fff, URZ, 0xc0, !UPT ;  /* 0x00003fff04047892 */ /* 0x000fc4000f8ec03f */
[----:B------:R-:W-:Y:S01]  /*2870*/  ULOP3.LUT UR6, UR5, 0x3fff, URZ, 0xc0, !UPT ;  /* 0x00003fff05067892 */ /* 0x000fe2000f8ec03f */
[----:B------:R-:W-:Y:S02]  /*2880*/  UMOV UR7, 0x40000040 ;  /* 0x4000004000077882 */ /* 0x000fe40000000000 */
[----:B------:R-:W-:Y:S01]  /*2890*/  UMOV UR5, 0x40000040 ;  /* 0x4000004000057882 */ /* 0x000fe20000000000 */
[----:B------:R-:W-:-:S06]  /*28a0*/  WARPGROUP.ARRIVE ;  /* 0x00000000000079c5 */ /* 0x000fcc0000000000 */
[----:B------:R-:W-:Y:S01]  /*28b0*/  HGMMA.64x64x16.F32.BF16 R24, gdesc[UR4].tnspA, R24 ;  /* 0x20e00000041879f0 */ /* 0x000fe20008701818 */
[----:B------:R-:W-:Y:S02]  /*28c0*/  UIADD3 UR7, UP0, UR4, 0x80, URZ ;  /* 0x0000008004077890 */ /* 0x000fe4000ff1e03f */
[----:B------:R-:W-:Y:S01]  /*28d0*/  UIADD3 UR9, UP1, UR6, 0x2, URZ ;  /* 0x0000000206097890 */ /* 0x000fe2000ff3e03f */
[----:B------:R-:W-:Y:S01]  /*28e0*/  UMOV UR4, URZ ;  /* 0x0000003f00047c82 */ /* 0x000fe20008000000 */
[----:B------:R-:W-:Y:S01]  /*28f0*/  UMOV UR5, URZ ;  /* 0x0000003f00057c82 */ /* 0x000fe20008000000 */
[----:B------:R-:W-:Y:S02]  /*2900*/  UIADD3.X UR6, UR4, 0x40000040, URZ, UP0, !UPT ;  /* 0x4000004004067890 */ /* 0x000fe400087fe43f */
[----:B------:R-:W-:Y:S01]  /*2910*/  UIADD3.X UR10, UR5, 0x40000040, URZ, UP1, !UPT ;  /* 0x40000040050a7890 */ /* 0x000fe20008ffe43f */
[----:B------:R-:W-:-:S04]  /*2920*/  UMOV UR4, UR7 ;  /* 0x0000000700047c82 */ /* 0x000fc80008000000 */
[----:B------:R-:W-:Y:S01]  /*2930*/  UMOV UR5, UR6 ;  /* 0x0000000600057c82 */ /* 0x000fe20008000000 */
[----:B------:R-:W-:Y:S01]  /*2940*/  UMOV UR6, UR9 ;  /* 0x0000000900067c82 */ /* 0x000fe20008000000 */
[----:B------:R-:W-:Y:S02]  /*2950*/  UMOV UR7, UR10 ;  /* 0x0000000a00077c82 */ /* 0x000fe40008000000 */
[----:B------:R-:W-:Y:S01]  /*2960*/  HGMMA.64x64x16.F32.BF16 R24, gdesc[UR4].tnspA, R24 ;  /* 0x20e00000041879f0 */ /* 0x000fe20008701818 */
[----:B------:R-:W-:Y:S02]  /*2970*/  UIADD3.64 UR16, UR4, 0x80, URZ ;  /* 0x0000008004107897 */ /* 0x000fe4000fffe03f */
[----:B------:R-:W-:Y:S02]  /*2980*/  UIADD3.64 UR18, UR6, 0x2, URZ ;  /* 0x0000000206127897 */ /* 0x000fe4000fffe03f */
[----:B------:R-:W-:Y:S02]  /*2990*/  UIADD3.64 UR4, UR4, 0x100, URZ ;  /* 0x0000010004047897 */ /* 0x000fe4000fffe03f */
[----:B------:R-:W-:-:S05]  /*29a0*/  UIADD3.64 UR6, UR6, 0x4, URZ ;  /* 0x0000000406067897 */ /* 0x000fca000fffe03f */
[----:B------:R-:W-:Y:S01]  /*29b0*/  HGMMA.64x64x16.F32.BF16 R24, gdesc[UR16].tnspA, R24 ;  /* 0x20e00000101879f0 */ /* 0x000fe20008701818 */
[----:B------:R-:W-:-:S05]  /*29c0*/  VIADD R92, R92, 0xffffffff ;  /* 0xffffffff5c5c7836 */ /* 0x000fca0000000000 */
[----:B------:R-:W-:Y:S01]  /*29d0*/  ISETP.NE.U32.AND P0, PT, R92, RZ, PT ;  /* 0x000000ff5c00720c */ /* 0x000fe20003f05070 */
[----:B------:R-:W-:Y:S01]  /*29e0*/  HGMMA.64x64x16.F32.BF16 R24, gdesc[UR4].tnspA, R24, gsb0 ;  /* 0x20e00000041879f0 */ /* 0x000fe20008001818 */
[----:B------:R-:W-:-:S04]  /*29f0*/  IMAD.WIDE R10, R19, 0x2, R8 ;  /* 0x00000002130a7825 */ /* 0x000fc800078e0208 */
[----:B------:R-:W-:-:S04]  /*2a00*/  IMAD.WIDE R8, R19, 0x2, R6 ;  /* 0x0000000213087825 */ /* 0x000fc800078e0206 */
[----:B------:R-:W-:Y:S01]  /*2a10*/  IMAD.WIDE R6, R19, 0x2, R4 ;  /* 0x0000000213067825 */ /* 0x000fe200078e0204 */
[----:B------:R-:W-:-:S03]  /*2a20*/  UIADD3 UR11, UR11, -0x40, URZ ;  /* 0xffffffc00b0b7890 */ /* 0x000fc6000fffe03f */
[----:B------:R-:W-:-:S04]  /*2a30*/  IMAD.WIDE R4, R19, 0x2, R2 ;  /* 0x0000000213047825 */ /* 0x000fc800078e0202 */
[----:B------:R-:W-:-:S04]  /*2a40*/  IMAD.WIDE R2, R19, 0x2, R90 ;  /* 0x0000000213027825 */ /* 0x000fc800078e025a */
[----:B------:R-:W-:-:S04]  /*2a50*/  IMAD.WIDE R90, R19, 0x2, R88 ;  /* 0x00000002135a7825 */ /* 0x000fc800078e0258 */
[----:B0-----:R-:W-:-:S04]  /*2a60*/  IMAD.WIDE R108, R19, 0x2, R78 ;  /* 0x00000002136c7825 */ /* 0x001fc800078e024e */
[----:B------:R-:W-:-:S04]  /*2a70*/  IMAD.WIDE R104, R19, 0x2, R72 ;  /* 0x0000000213687825 */ /* 0x000fc800078e0248 */
[----:B------:R-:W-:-:S04]  /*2a80*/  IMAD.WIDE R106, R19, 0x2, R68 ;  /* 0x00000002136a7825 */ /* 0x000fc800078e0244 */
[----:B-1----:R-:W-:-:S04]  /*2a90*/  IMAD.WIDE R98, R19, 0x2, R70 ;  /* 0x0000000213627825 */ /* 0x002fc800078e0246 */
[----:B------:R-:W-:-:S04]  /*2aa0*/  IMAD.WIDE R88, R19, 0x2, R86 ;  /* 0x0000000213587825 */ /* 0x000fc800078e0256 */
[----:B------:R-:W-:-:S04]  /*2ab0*/  IMAD.WIDE R86, R19, 0x2, R84 ;  /* 0x0000000213567825 */ /* 0x000fc800078e0254 */
[----:B------:R-:W-:-:S04]  /*2ac0*/  IMAD.WIDE R84, R19, 0x2, R82 ;  /* 0x0000000213547825 */ /* 0x000fc800078e0252 */
[----:B------:R-:W-:-:S04]  /*2ad0*/  IMAD.WIDE R78, R19, 0x2, R76 ;  /* 0x00000002134e7825 */ /* 0x000fc800078e024c */
[----:B------:R-:W-:-:S04]  /*2ae0*/  IMAD.WIDE R82, R19, 0x2, R80 ;  /* 0x0000000213527825 */ /* 0x000fc800078e0250 */
[----:B------:R-:W-:-:S04]  /*2af0*/  IMAD.WIDE R76, R19, 0x2, R74 ;  /* 0x00000002134c7825 */ /* 0x000fc800078e024a */
[----:B------:R-:W-:Y:S02]  /*2b00*/  IMAD.MOV.U32 R110, RZ, RZ, R109 ;  /* 0x000000ffff6e7224 */ /* 0x000fe400078e006d */
[----:B------:R-:W-:Y:S02]  /*2b10*/  IMAD.MOV.U32 R102, RZ, RZ, R105 ;  /* 0x000000ffff667224 */ /* 0x000fe400078e0069 */
[----:B------:R-:W-:-:S04]  /*2b20*/  IMAD.WIDE R66, R95, 0x2, R66 ;  /* 0x000000025f427825 */ /* 0x000fc800078e0242 */
[----:B------:R-:W-:Y:S01]  /*2b30*/  IMAD.MOV.U32 R112, RZ, RZ, R107 ;  /* 0x000000ffff707224 */ /* 0x000fe200078e006b */
[----:B------:R-:W-:Y:S02]  /*2b40*/  WARPGROUP.DEPBAR.LE gsb0, 0x0 ;  /* 0x00008000000079c5 */ /* 0x000fe40000010000 */
[----:B------:R-:W-:Y:S01]  /*2b50*/  IMAD.MOV.U32 R100, RZ, RZ, R99 ;  /* 0x000000ffff647224 */ /* 0x000fe200078e0063 */
[----:B--2---:R-:W-:Y:S06]  /*2b60*/  @P0 BRA `(.L_x_1) ;  /* 0xfffffff000140947 */ /* 0x004fec000383ffff */
[----:B------:R-:W-:Y:S02]  /*2b70*/  F2FP.BF16.F32.PACK_AB R4, R31, R27 ;  /* 0x0000001b1f04723e */ /* 0x000fe400000010ff */
[----:B------:R-:W-:Y:S02]  /*2b80*/  F2FP.BF16.F32.PACK_AB R8, R30, R26 ;  /* 0x0000001a1e08723e */ /* 0x000fe400000010ff */
[----:B------:R-:W-:Y:S02]  /*2b90*/  F2FP.BF16.F32.PACK_AB R56, R29, R25 ;  /* 0x000000191d38723e */ /* 0x000fe400000010ff */
[----:B------:R-:W-:Y:S02]  /*2ba0*/  F2FP.BF16.F32.PACK_AB R7, R55, R51 ;  /* 0x000000333707723e */ /* 0x000fe400000010ff */
[----:B------:R-:W-:Y:S02]  /*2bb0*/  F2FP.BF16.F32.PACK_AB R6, R47, R43 ;  /* 0x0000002b2f06723e */ /* 0x000fe400000010ff */
[----:B------:R-:W-:-:S02]  /*2bc0*/  F2FP.BF16.F32.PACK_AB R5, R39, R35 ;  /* 0x000000232705723e */ /* 0x000fc400000010ff */
        /* <DEDUP_REMOVED lines=9> */
[----:B------:R-:W-:-:S07]  /*2c60*/  F2FP.BF16.F32.PACK_AB R24, R28, R24 ;  /* 0x000000181c18723e */ /* 0x000fce00000010ff */
.L_x_0:
[C---:B------:R-:W-:Y:S01]  /*2c70*/  LOP3.LUT R0, R17.reuse, 0x100, RZ, 0xc0, !PT ;  /* 0x0000010011007812 */ /* 0x040fe200078ec0ff */
[----:B------:R-:W-:Y:S01]  /*2c80*/  BAR.SYNC.DEFER_BLOCKING 0x0 ;  /* 0x0000000000007b1d */ /* 0x000fe20000010000 */
[C---:B------:R-:W-:Y:S01]  /*2c90*/  IMAD.SHL.U32 R2, R17.reuse, 0x400, RZ ;  /* 0x0000040011027824 */ /* 0x040fe200078e00ff */
[----:B------:R-:W-:Y:S01]  /*2ca0*/  LOP3.LUT R19, R14, 0x78, R15, 0xfe, !PT ;  /* 0x000000780e137812 */ /* 0x000fe200078efe0f */
[C---:B------:R-:W-:Y:S01]  /*2cb0*/  IMAD.SHL.U32 R3, R17.reuse, 0x4, RZ ;  /* 0x0000000411037824 */ /* 0x040fe200078e00ff */
[----:B------:R-:W-:Y:S01]  /*2cc0*/  R2UR UR4, R0 ;  /* 0x00000000000472ca */ /* 0x000fe200000e0000 */
[C---:B------:R-:W-:Y:S01]  /*2cd0*/  IMAD.SHL.U32 R0, R17.reuse, 0x8, RZ ;  /* 0x0000000811007824 */ /* 0x040fe200078e00ff */
[----:B------:R-:W-:Y:S01]  /*2ce0*/  LOP3.LUT R13, R2, 0x6000, RZ, 0xc0, !PT ;  /* 0x00006000020d7812 */ /* 0x000fe200078ec0ff */
[C---:B------:R-:W-:Y:S01]  /*2cf0*/  IMAD.SHL.U32 R18, R17.reuse, 0x1000, RZ ;  /* 0x0000100011127824 */ /* 0x040fe200078e00ff */
[----:B------:R-:W0:Y:S01]  /*2d00*/  LDC R20, c[0x0][0x248] ;  /* 0x00009200ff147b82 */ /* 0x000e220000000800 */
[----:B------:R-:W-:Y:S01]  /*2d10*/  ULDC UR6, c[0x0][0x244] ;  /* 0x0000910000067ab9 */ /* 0x000fe20000000800 */
[----:B------:R-:W-:Y:S01]  /*2d20*/  LOP3.LUT R12, R0, 0x700, RZ, 0xc0, !PT ;  /* 0x00000700000c7812 */ /* 0x000fe200078ec0ff */
[C---:B------:R-:W-:Y:S01]  /*2d30*/  IMAD.SHL.U32 R0, R17.reuse, 0x20, RZ ;  /* 0x0000002011007824 */ /* 0x040fe200078e00ff */
[----:B------:R-:W-:Y:S01]  /*2d40*/  LOP3.LUT R18, R18, 0x6000, RZ, 0xc0, !PT ;  /* 0x0000600012127812 */ /* 0x000fe200078ec0ff */
[----:B------:R-:W-:Y:S01]  /*2d50*/  IMAD.SHL.U32 R17, R17, 0x10, RZ ;  /* 0x0000001011117824 */ /* 0x000fe200078e00ff */
[----:B------:R-:W-:Y:S01]  /*2d60*/  LOP3.LUT R3, R12, 0x70, R3, 0xf8, !PT ;  /* 0x000000700c037812 */ /* 0x000fe200078ef803 */
[----:B------:R-:W-:Y:S01]  /*2d70*/  IMAD R2, R16, UR6, RZ ;  /* 0x0000000610027c24 */ /* 0x000fe2000f8e02ff */
[----:B------:R-:W-:Y:S01]  /*2d80*/  LOP3.LUT R0, R13, 0x60, R0, 0xf8, !PT ;  /* 0x000000600d007812 */ /* 0x000fe200078ef800 */
[----:B------:R-:W-:Y:S01]  /*2d90*/  ULEA UR5, UR4, UR8, 0x4 ;  /* 0x0000000804057291 */ /* 0x000fe2000f8e203f */
[----:B------:R-:W-:Y:S01]  /*2da0*/  LOP3.LUT R17, R18, 0xff0, R17, 0xf8, !PT ;  /* 0x00000ff012117812 */ /* 0x000fe200078ef811 */
[----:B------:R-:W-:Y:S01]  /*2db0*/  USHF.R.U32.HI UR4, URZ, 0x3, UR4 ;  /* 0x000000033f047899 */ /* 0x000fe20008011604 */
[----:B------:R-:W-:Y:S01]  /*2dc0*/  LOP3.LUT R12, R0, R3, RZ, 0x3c, !PT ;  /* 0x00000003000c7212 */ /* 0x000fe200078e3cff */
[----:B------:R-:W-:Y:S01]  /*2dd0*/  ULDC.64 UR10, c[0x0][0x228] ;  /* 0x00008a00000a7ab9 */ /* 0x000fe20000000a00 */
[----:B------:R-:W-:Y:S01]  /*2de0*/  LOP3.LUT R13, R14, R15, RZ, 0xfc, !PT ;  /* 0x0000000f0e0d7212 */ /* 0x000fe200078efcff */
[----:B------:R-:W-:Y:S01]  /*2df0*/  ULDC.64 UR6, c[0x0][0x220] ;  /* 0x0000880000067ab9 */ /* 0x000fe20000000a00 */
[----:B------:R-:W-:-:S02]  /*2e00*/  ISETP.GE.AND P0, PT, R16, UR10, PT ;  /* 0x0000000a10007c0c */ /* 0x000fc4000bf06270 */
[----:B------:R1:W-:Y:S01]  /*2e10*/  STS.128 [R12+UR5], R24 ;  /* 0x000000180c007988 */ /* 0x0003e20008000c05 */
[----:B------:R-:W-:Y:S02]  /*2e20*/  LOP3.LUT R40, R17, UR4, RZ, 0x3c, !PT ;  /* 0x0000000411287c12 */ /* 0x000fe4000f8e3cff */
[----:B------:R-:W-:Y:S01]  /*2e30*/  LEA R0, P1, R2, UR6, 0x1 ;  /* 0x0000000602007c11 */ /* 0x000fe2000f8208ff */
[----:B------:R2:W-:Y:S01]  /*2e40*/  STS.128 [R12+UR5+0x800], R56 ;  /* 0x000800380c007988 */ /* 0x0005e20008000c05 */
[----:B------:R-:W-:Y:S02]  /*2e50*/  LOP3.LUT R42, R40, 0x40, RZ, 0x3c, !PT ;  /* 0x00000040282a7812 */ /* 0x000fe400078e3cff */
[--C-:B------:R-:W-:Y:S01]  /*2e60*/  LOP3.LUT R17, R14, 0x4, R15.reuse, 0xfe, !PT ;  /* 0x000000040e117812 */ /* 0x100fe200078efe0f */
[----:B------:R-:W-:Y:S01]  /*2e70*/  STS.128 [R12+UR5+0x80], R8 ;  /* 0x000080080c007988 */ /* 0x000fe20008000c05 */
[----:B------:R-:W-:Y:S02]  /*2e80*/  LEA.HI.X.SX32 R2, R2, UR7, 0x1, P1 ;  /* 0x0000000702027c11 */ /* 0x000fe400088f0eff */
[----:B------:R-:W-:Y:S01]  /*2e90*/  ISETP.LT.AND P2, PT, R13, UR11, !P0 ;  /* 0x0000000b0d007c0c */ /* 0x000fe2000c741270 */
[----:B------:R3:W-:Y:S01]  /*2ea0*/  STS.128 [R12+UR5+0x880], R4 ;  /* 0x000880040c007988 */ /* 0x0007e20008000c05 */
[C---:B------:R-:W-:Y:S01]  /*2eb0*/  ISETP.LT.AND P4, PT, R17.reuse, UR11, !P0 ;  /* 0x0000000b11007c0c */ /* 0x040fe2000c781270 */
[----:B0-----:R-:W-:Y:S01]  /*2ec0*/  IMAD R17, R17, R20, RZ ;  /* 0x0000001411117224 */ /* 0x001fe200078e02ff */
[C-C-:B------:R-:W-:Y:S01]  /*2ed0*/  LOP3.LUT R3, R14.reuse, 0x74, R15.reuse, 0xfe, !PT ;  /* 0x000000740e037812 */ /* 0x140fe200078efe0f */
[----:B------:R-:W-:Y:S01]  /*2ee0*/  BAR.SYNC.DEFER_BLOCKING 0x0 ;  /* 0x0000000000007b1d */ /* 0x000fe20000010000 */
[----:B-1----:R-:W-:-:S02]  /*2ef0*/  LOP3.LUT R26, R14, 0x70, R15, 0xfe, !PT ;  /* 0x000000700e1a7812 */ /* 0x002fc400078efe0f */
[C-C-:B------:R-:W-:Y:S01]  /*2f00*/  LOP3.LUT R21, R14.reuse, 0x6c, R15.reuse, 0xfe, !PT ;  /* 0x0000006c0e157812 */ /* 0x140fe200078efe0f */
[----:B--2---:R-:W-:Y:S01]  /*2f10*/  IMAD R59, R13, R20, RZ ;  /* 0x000000140d3b7224 */ /* 0x004fe200078e02ff */
[C-C-:B------:R-:W-:Y:S02]  /*2f20*/  LOP3.LUT R57, R14.reuse, 0x8, R15.reuse, 0xfe, !PT ;  /* 0x000000080e397812 */ /* 0x140fe400078efe0f */
[C-C-:B------:R-:W-:Y:S02]  /*2f30*/  LOP3.LUT R22, R14.reuse, 0x68, R15.reuse, 0xfe, !PT ;  /* 0x000000680e167812 */ /* 0x140fe400078efe0f */
[C-C-:B------:R-:W-:Y:S02]  /*2f40*/  LOP3.LUT R23, R14.reuse, 0x64, R15.reuse, 0xfe, !PT ;  /* 0x000000640e177812 */ /* 0x140fe400078efe0f */
[----:B------:R-:W-:Y:S02]  /*2f50*/  LOP3.LUT R24, R14, 0x60, R15, 0xfe, !PT ;  /* 0x000000600e187812 */ /* 0x000fe400078efe0f */
[----:B---3--:R-:W-:-:S02]  /*2f60*/  LEA R12, P1, R59, R0, 0x1 ;  /* 0x000000003b0c7211 */ /* 0x008fc400078208ff */
[----:B------:R-:W-:Y:S02]  /*2f70*/  LOP3.LUT R25, R14, 0x5c, R15, 0xfe, !PT ;  /* 0x0000005c0e197812 */ /* 0x000fe400078efe0f */
[----:B------:R-:W-:Y:S01]  /*2f80*/  LEA.HI.X.SX32 R13, R59, R2, 0x1, P1 ;  /* 0x000000023b0d7211 */ /* 0x000fe200008f0eff */
[----:B------:R-:W-:Y:S01]  /*2f90*/  IMAD R59, R20, 0x40, R59 ;  /* 0x00000040143b7824 */ /* 0x000fe200078e023b */
[C---:B------:R-:W-:Y:S01]  /*2fa0*/  ISETP.LT.AND P1, PT, R57.reuse, UR11, !P0 ;  /* 0x0000000b39007c0c */ /* 0x040fe2000c721270 */
[----:B------:R-:W-:Y:S01]  /*2fb0*/  IMAD R57, R57, R20, RZ ;  /* 0x0000001439397224 */ /* 0x000fe200078e02ff */
[C-C-:B------:R-:W-:Y:S02]  /*2fc0*/  LOP3.LUT R27, R14.reuse, 0x58, R15.reuse, 0xfe, !PT ;  /* 0x000000580e1b7812 */ /* 0x140fe400078efe0f */
[C-C-:B------:R-:W-:Y:S01]  /*2fd0*/  LOP3.LUT R28, R14.reuse, 0x54, R15.reuse, 0xfe, !PT ;  /* 0x000000540e1c7812 */ /* 0x140fe200078efe0f */
[----:B------:R-:W0:Y:S01]  /*2fe0*/  LDS.128 R8, [R40+UR8] ;  /* 0x0000000828087984 */ /* 0x000e220008000c00 */
[----:B------:R-:W-:-:S02]  /*2ff0*/  LOP3.LUT R32, R14, 0x50, R15, 0xfe, !PT ;  /* 0x000000500e207812 */ /* 0x000fc400078efe0f */
[C-C-:B------:R-:W-:Y:S01]  /*3000*/  LOP3.LUT R33, R14.reuse, 0x4c, R15.reuse, 0xfe, !PT ;  /* 0x0000004c0e217812 */ /* 0x140fe200078efe0f */
[----:B------:R-:W1:Y:S01]  /*3010*/  LDS.128 R4, [R42+UR8] ;  /* 0x000000082a047984 */ /* 0x000e620008000c00 */
[C-C-:B------:R-:W-:Y:S02]  /*3020*/  LOP3.LUT R34, R14.reuse, 0x48, R15.reuse, 0xfe, !PT ;  /* 0x000000480e227812 */ /* 0x140fe400078efe0f */
[C-C-:B------:R-:W-:Y:S02]  /*3030*/  LOP3.LUT R35, R14.reuse, 0x44, R15.reuse, 0xfe, !PT ;  /* 0x000000440e237812 */ /* 0x140fe400078efe0f */
[C-C-:B------:R-:W-:Y:S02]  /*3040*/  LOP3.LUT R36, R14.reuse, 0x40, R15.reuse, 0xfe, !PT ;  /* 0x000000400e247812 */ /* 0x140fe400078efe0f */
[C-C-:B------:R-:W-:Y:S02]  /*3050*/  LOP3.LUT R38, R14.reuse, 0x7c, R15.reuse, 0xfe, !PT ;  /* 0x0000007c0e267812 */ /* 0x140fe400078efe0f */
[----:B------:R-:W-:-:S02]  /*3060*/  LOP3.LUT R37, R14, 0x3c, R15, 0xfe, !PT ;  /* 0x0000003c0e257812 */ /* 0x000fc400078efe0f */
[C-C-:B------:R-:W-:Y:S02]  /*3070*/  LOP3.LUT R39, R14.reuse, 0x38, R15.reuse, 0xfe, !PT ;  /* 0x000000380e277812 */ /* 0x140fe400078efe0f */
        /* <DEDUP_REMOVED lines=9> */
[----:B------:R-:W-:Y:S02]  /*3110*/  LOP3.LUT R55, R14, 0x10, R15, 0xfe, !PT ;  /* 0x000000100e377812 */ /* 0x000fe400078efe0f */
[----:B------:R-:W-:-:S02]  /*3120*/  LEA R16, P3, R17, R0, 0x1 ;  /* 0x0000000011107211 */ /* 0x000fc400078608ff */
[----:B------:R-:W-:Y:S01]  /*3130*/  LOP3.LUT R15, R14, 0xc, R15, 0xfe, !PT ;  /* 0x0000000c0e0f7812 */ /* 0x000fe200078efe0f */
[----:B0-----:R0:W-:Y:S01]  /*3140*/  @P2 STG.E.U16 desc[UR12][R12.64], R8 ;  /* 0x000000080c002986 */ /* 0x0011e2000c10150c */
[----:B------:R-:W-:Y:S02]  /*3150*/  LEA.HI.X.SX32 R17, R17, R2, 0x1, P3 ;  /* 0x0000000211117211 */ /* 0x000fe400018f0eff */
[----:B------:R-:W-:Y:S01]  /*3160*/  LEA R14, P3, R57, R0, 0x1 ;  /* 0x00000000390e7211 */ /* 0x000fe200078608ff */
[C---:B------:R-:W-:Y:S01]  /*3170*/  IMAD R61, R15.reuse, R20, RZ ;  /* 0x000000140f3d7224 */ /* 0x040fe200078e02ff */
[----:B------:R-:W-:Y:S01]  /*3180*/  ISETP.LT.AND P2, PT, R15, UR11, !P0 ;  /* 0x0000000b0f007c0c */ /* 0x000fe2000c741270 */
[----:B-1----:R1:W-:Y:S01]  /*3190*/  @P4 STG.E.U16 desc[UR12][R16.64], R4 ;  /* 0x0000000410004986 */ /* 0x0023e2000c10150c */
[----:B------:R-:W-:Y:S02]  /*31a0*/  LEA.HI.X.SX32 R15, R57, R2, 0x1, P3 ;  /* 0x00000002390f7211 */ /* 0x000fe400018f0eff */
[C---:B------:R-:W-:Y:S01]  /*31b0*/  ISETP.LT.AND P4, PT, R55.reuse, UR11, !P0 ;  /* 0x0000000b37007c0c */ /* 0x040fe2000c781270 */
[-C--:B------:R-:W-:Y:S01]  /*31c0*/  IMAD R55, R55, R20.reuse, RZ ;  /* 0x0000001437377224 */ /* 0x080fe200078e02ff */
[C---:B------:R-:W-:Y:S01]  /*31d0*/  ISETP.LT.AND P3, PT, R53.reuse, UR11, !P0 ;  /* 0x0000000b35007c0c */ /* 0x040fe2000c761270 */
[----:B------:R-:W-:Y:S01]  /*31e0*/  IMAD R53, R53, R20, RZ ;  /* 0x0000001435357224 */ /* 0x000fe200078e02ff */
[----:B0-----:R-:W-:-:S02]  /*31f0*/  PRMT R13, R8, 0x7632, R13 ;  /* 0x00007632080d7816 */ /* 0x001fc4000000000d */
[----:B------:R-:W-:-:S03]  /*3200*/  LEA R12, P5, R61, R0, 0x1 ;  /* 0x000000003d0c7211 */ /* 0x000fc600078a08ff */
[----:B------:R0:W-:Y:S01]  /*3210*/  @P1 STG.E.U16 desc[UR12][R14.64], R13 ;  /* 0x0000000d0e001986 */ /* 0x0001e2000c10150c */
[----:B-1----:R-:W-:Y:S02]  /*3220*/  PRMT R4, R4, 0x7632, R4 ;  /* 0x0000763204047816 */ /* 0x002fe40000000004 */
[----:B------:R-:W-:-:S04]  /*3230*/  LEA R16, P1, R55, R0, 0x1 ;  /* 0x0000000037107211 */ /* 0x000fc800078208ff */
[-C--:B------:R-:W-:Y:S02]  /*3240*/  LEA.HI.X.SX32 R17, R55, R2.reuse, 0x1, P1 ;  /* 0x0000000237117211 */ /* 0x080fe400008f0eff */
[----:B------:R-:W-:Y:S02]  /*3250*/  ISETP.LT.AND P1, PT, R19, UR11, !P0 ;  /* 0x0000000b13007c0c */ /* 0x000fe4000c721270 */
[----:B0-----:R-:W-:Y:S02]  /*3260*/  LEA.HI.X.SX32 R13, R61, R2, 0x1, P5 ;  /* 0x000000023d0d7211 */ /* 0x001fe400028f0eff */
[----:B------:R-:W-:-:S03]  /*3270*/  LEA R18, P5, R53, R0, 0x1 ;  /* 0x0000000035127211 */ /* 0x000fc600078a08ff */
[----:B------:R0:W-:Y:S01]  /*3280*/  @P2 STG.E.U16 desc[UR12][R12.64], R4 ;  /* 0x000000040c002986 */ /* 0x0001e2000c10150c */
[C---:B------:R-:W-:Y:S01]  /*3290*/  ISETP.LT.AND P2, PT, R51.reuse, UR11, !P0 ;  /* 0x0000000b33007c0c */ /* 0x040fe2000c741270 */
[----:B------:R-:W-:Y:S01]  /*32a0*/  IMAD R51, R51, R20, RZ ;  /* 0x0000001433337224 */ /* 0x000fe200078e02ff */
[----:B------:R-:W-:Y:S01]  /*32b0*/  LEA.HI.X.SX32 R19, R53, R2, 0x1, P5 ;  /* 0x0000000235137211 */ /* 0x000fe200028f0eff */
[----:B------:R1:W-:Y:S01]  /*32c0*/  @P4 STG.E.U16 desc[UR12][R16.64], R9 ;  /* 0x0000000910004986 */ /* 0x0003e2000c10150c */
[C---:B------:R-:W-:Y:S01]  /*32d0*/  ISETP.LT.AND P5, PT, R49.reuse, UR11, !P0 ;  /* 0x0000000b31007c0c */ /* 0x040fe2000c7a1270 */
[----:B------:R-:W-:Y:S01]  /*32e0*/  IMAD R49, R49, R20, RZ ;  /* 0x0000001431317224 */ /* 0x000fe200078e02ff */
[----:B------:R-:W-:Y:S01]  /*32f0*/  LEA R14, P4, R51, R0, 0x1 ;  /* 0x00000000330e7211 */ /* 0x000fe200078808ff */
[----:B------:R2:W-:Y:S01]  /*3300*/  @P3 STG.E.U16 desc[UR12][R18.64], R5 ;  /* 0x0000000512003986 */ /* 0x0005e2000c10150c */
[C---:B------:R-:W-:Y:S01]  /*3310*/  ISETP.LT.AND P3, PT, R47.reuse, UR11, !P0 ;  /* 0x0000000b2f007c0c */ /* 0x040fe2000c761270 */
[----:B------:R-:W-:Y:S01]  /*3320*/  IMAD R47, R47, R20, RZ ;  /* 0x000000142f2f7224 */ /* 0x000fe200078e02ff */
[----:B------:R-:W-:-:S02]  /*3330*/  LEA.HI.X.SX32 R15, R51, R2, 0x1, P4 ;  /* 0x00000002330f7211 */ /* 0x000fc400020f0eff */
[----:B0-----:R-:W-:Y:S02]  /*3340*/  LEA R12, P6, R49, R0, 0x1 ;  /* 0x00000000310c7211 */ /* 0x001fe400078c08ff */
[C---:B------:R-:W-:Y:S01]  /*3350*/  ISETP.LT.AND P4, PT, R45.reuse, UR11, !P0 ;  /* 0x0000000b2d007c0c */ /* 0x040fe2000c781270 */
[----:B------:R-:W-:Y:S01]  /*3360*/  IMAD R45, R45, R20, RZ ;  /* 0x000000142d2d7224 */ /* 0x000fe200078e02ff */
[----:B-1----:R-:W-:Y:S02]  /*3370*/  PRMT R17, R9, 0x7632, R17 ;  /* 0x0000763209117816 */ /* 0x002fe40000000011 */
[----:B------:R-:W-:Y:S02]  /*3380*/  LEA.HI.X.SX32 R13, R49, R2, 0x1, P6 ;  /* 0x00000002310d7211 */ /* 0x000fe400030f0eff */
[----:B--2---:R-:W-:Y:S01]  /*3390*/  PRMT R19, R5, 0x7632, R19 ;  /* 0x0000763205137816 */ /* 0x004fe20000000013 */
[----:B------:R-:W-:Y:S01]  /*33a0*/  @P2 STG.E.U16 desc[UR12][R14.64], R17 ;  /* 0x000000110e002986 */ /* 0x000fe2000c10150c */
[----:B------:R-:W-:-:S02]  /*33b0*/  LEA R4, P2, R47, R0, 0x1 ;  /* 0x000000002f047211 */ /* 0x000fc400078408ff */
[----:B------:R-:W-:Y:S01]  /*33c0*/  ISETP.LT.AND P6, PT, R43, UR11, !P0 ;  /* 0x0000000b2b007c0c */ /* 0x000fe2000c7c1270 */
[----:B------:R-:W-:Y:S01]  /*33d0*/  @P5 STG.E.U16 desc[UR12][R12.64], R19 ;  /* 0x000000130c005986 */ /* 0x000fe2000c10150c */
[----:B------:R-:W-:Y:S01]  /*33e0*/  LEA.HI.X.SX32 R5, R47, R2, 0x1, P2 ;  /* 0x000000022f057211 */ /* 0x000fe200010f0eff */
[----:B------:R-:W-:Y:S01]  /*33f0*/  IMAD R43, R43, R20, RZ ;  /* 0x000000142b2b7224 */ /* 0x000fe200078e02ff */
[----:B------:R-:W-:Y:S01]  /*3400*/  LEA R8, P5, R45, R0, 0x1 ;  /* 0x000000002d087211 */ /* 0x000fe200078a08ff */
[----:B------:R-:W0:Y:S01]  /*3410*/  LDS.128 R12, [R40+UR8+0x1000] ;  /* 0x00100008280c7984 */ /* 0x000e220008000c00 */
[C---:B------:R-:W-:Y:S01]  /*3420*/  ISETP.LT.AND P2, PT, R29.reuse, UR11, !P0 ;  /* 0x0000000b1d007c0c */ /* 0x040fe2000c741270 */
[----:B------:R-:W-:Y:S01]  /*3430*/  IMAD R29, R29, R20, RZ ;  /* 0x000000141d1d7224 */ /* 0x000fe200078e02ff */
[----:B------:R-:W-:Y:S01]  /*3440*/  LEA.HI.X.SX32 R9, R45, R2, 0x1, P5 ;  /* 0x000000022d097211 */ /* 0x000fe200028f0eff */
[----:B------:R1:W-:Y:S01]  /*3450*/  @P3 STG.E.U16 desc[UR12][R4.64], R10 ;  /* 0x0000000a04003986 */ /* 0x0003e2000c10150c */
[----:B------:R-:W-:Y:S01]  /*3460*/  ISETP.LT.AND P5, PT, R28, UR11, !P0 ;  /* 0x0000000b1c007c0c */ /* 0x000fe2000c7a1270 */
[----:B------:R-:W-:Y:S01]  /*3470*/  IMAD R45, R31, R20, RZ ;  /* 0x000000141f2d7224 */ /* 0x000fe200078e02ff */
[----:B------:R-:W-:Y:S01]  /*3480*/  LEA R28, P3, R29, R0, 0x1 ;  /* 0x000000001d1c7211 */ /* 0x000fe200078608ff */
[----:B------:R2:W-:Y:S01]  /*3490*/  @P4 STG.E.U16 desc[UR12][R8.64], R6 ;  /* 0x0000000608004986 */ /* 0x0005e2000c10150c */
[----:B------:R-:W-:-:S02]  /*34a0*/  ISETP.LT.AND P4, PT, R31, UR11, !P0 ;  /* 0x0000000b1f007c0c */ /* 0x000fc4000c781270 */
[----:B------:R-:W-:Y:S01]  /*34b0*/  LEA.HI.X.SX32 R29, R29, R2, 0x1, P3 ;  /* 0x000000021d1d7211 */ /* 0x000fe200018f0eff */
[----:B------:R-:W3:Y:S01]  /*34c0*/  LDS.128 R16, [R42+UR8+0x1000] ;  /* 0x001000082a107984 */ /* 0x000ee20008000c00 */
[C---:B------:R-:W-:Y:S02]  /*34d0*/  LEA R30, P3, R43.reuse, R0, 0x1 ;  /* 0x000000002b1e7211 */ /* 0x040fe400078608ff */
[----:B-1----:R-:W-:Y:S02]  /*34e0*/  PRMT R5, R10, 0x7632, R5 ;  /* 0x000076320a057816 */ /* 0x002fe40000000005 */
[----:B------:R-:W-:Y:S02]  /*34f0*/  LEA.HI.X.SX32 R31, R43, R2, 0x1, P3 ;  /* 0x000000022b1f7211 */ /* 0x000fe400018f0eff */
[C---:B------:R-:W-:Y:S01]  /*3500*/  ISETP.LT.AND P3, PT, R41.reuse, UR11, !P0 ;  /* 0x0000000b29007c0c */ /* 0x040fe2000c761270 */
[----:B------:R1:W-:Y:S01]  /*3510*/  @P2 STG.E.U16 desc[UR12][R28.64], R5 ;  /* 0x000000051c002986 */ /* 0x0003e2000c10150c */
[----:B--2---:R-:W-:Y:S01]  /*3520*/  PRMT R9, R6, 0x7632, R9 ;  /* 0x0000763206097816 */ /* 0x004fe20000000009 */
[----:B------:R-:W-:Y:S01]  /*3530*/  IMAD R41, R41, R20, RZ ;  /* 0x0000001429297224 */ /* 0x000fe200078e02ff */
[----:B------:R-:W-:-:S02]  /*3540*/  LEA R4, P2, R45, R0, 0x1 ;  /* 0x000000002d047211 */ /* 0x000fc400078408ff */
[----:B------:R-:W-:Y:S01]  /*3550*/  PRMT R10, R7, 0x7632, R10 ;  /* 0x00007632070a7816 */ /* 0x000fe2000000000a */
[----:B------:R2:W-:Y:S01]  /*3560*/  @P6 STG.E.U16 desc[UR12][R30.64], R9 ;  /* 0x000000091e006986 */ /* 0x0005e2000c10150c */
[----:B------:R-:W-:Y:S02]  /*3570*/  ISETP.LT.AND P6, PT, R39, UR11, !P0 ;  /* 0x0000000b27007c0c */ /* 0x000fe4000c7c1270 */
[----:B-1----:R-:W-:Y:S01]  /*3580*/  LEA.HI.X.SX32 R5, R45, R2, 0x1, P2 ;  /* 0x000000022d057211 */ /* 0x002fe200010f0eff */
[----:B------:R-:W-:Y:S01]  /*3590*/  IMAD R29, R39, R20, RZ ;  /* 0x00000014271d7224 */ /* 0x000fe200078e02ff */
[----:B------:R-:W-:-:S03]  /*35a0*/  LEA R8, P2, R41, R0, 0x1 ;  /* 0x0000000029087211 */ /* 0x000fc600078408ff */
[----:B------:R1:W-:Y:S01]  /*35b0*/  @P4 STG.E.U16 desc[UR12][R4.64], R11 ;  /* 0x0000000b04004986 */ /* 0x0003e2000c10150c */
[----:B--2---:R-:W-:Y:S02]  /*35c0*/  LEA.HI.X.SX32 R9, R41, R2, 0x1, P2 ;  /* 0x0000000229097211 */ /* 0x004fe400010f0eff */
[----:B------:R-:W-:Y:S02]  /*35d0*/  LEA R28, P4, R29, R0, 0x1 ;  /* 0x000000001d1c7211 */ /* 0x000fe400078808ff */
[C---:B------:R-:W-:Y:S01]  /*35e0*/  ISETP.LT.AND P2, PT, R37.reuse, UR11, !P0 ;  /* 0x0000000b25007c0c */ /* 0x040fe2000c741270 */
[----:B------:R-:W-:Y:S01]  /*35f0*/  IMAD R37, R37, R20, RZ ;  /* 0x0000001425257224 */ /* 0x000fe200078e02ff */
[----:B------:R-:W-:Y:S01]  /*3600*/  LEA.HI.X.SX32 R29, R29, R2, 0x1, P4 ;  /* 0x000000021d1d7211 */ /* 0x000fe200020f0eff */
[----:B------:R2:W-:Y:S01]  /*3610*/  @P3 STG.E.U16 desc[UR12][R8.64], R7 ;  /* 0x0000000708003986 */ /* 0x0005e2000c10150c */
[----:B------:R-:W-:Y:S02]  /*3620*/  ISETP.LT.AND P3, PT, R36, UR11, !P0 ;  /* 0x0000000b24007c0c */ /* 0x000fe4000c761270 */
[----:B------:R-:W-:-:S02]  /*3630*/  LEA R30, P4, R37, R0, 0x1 ;  /* 0x00000000251e7211 */ /* 0x000fc400078808ff */
[----:B-1----:R-:W-:Y:S01]  /*3640*/  PRMT R5, R11, 0x7632, R5 ;  /* 0x000076320b057816 */ /* 0x002fe20000000005 */
[C---:B------:R-:W-:Y:S01]  /*3650*/  IMAD R11, R20.reuse, 0x4, R59 ;  /* 0x00000004140b7824 */ /* 0x040fe200078e023b */
[----:B------:R-:W-:Y:S02]  /*3660*/  LEA.HI.X.SX32 R31, R37, R2, 0x1, P4 ;  /* 0x00000002251f7211 */ /* 0x000fe400020f0eff */
[----:B------:R-:W-:Y:S01]  /*3670*/  ISETP.LT.AND P4, PT, R35, UR11, !P0 ;  /* 0x0000000b23007c0c */ /* 0x000fe2000c781270 */
[----:B------:R1:W-:Y:S01]  /*3680*/  @P6 STG.E.U16 desc[UR12][R28.64], R5 ;  /* 0x000000051c006986 */ /* 0x0003e2000c10150c */
[----:B------:R-:W-:Y:S01]  /*3690*/  LEA R4, P6, R59, R0, 0x1 ;  /* 0x000000003b047211 */ /* 0x000fe200078c08ff */
[----:B--2---:R-:W-:Y:S02]  /*36a0*/  IMAD R9, R20, 0x4, R11 ;  /* 0x0000000414097824 */ /* 0x004fe400078e020b */
[----:B------:R2:W-:Y:S01]  /*36b0*/  @P2 STG.E.U16 desc[UR12][R30.64], R10 ;  /* 0x0000000a1e002986 */ /* 0x0005e2000c10150c */
[----:B------:R-:W-:-:S02]  /*36c0*/  ISETP.LT.AND P2, PT, R34, UR11, !P0 ;  /* 0x0000000b22007c0c */ /* 0x000fc4000c741270 */
[----:B-1----:R-:W-:Y:S02]  /*36d0*/  LEA.HI.X.SX32 R5, R59, R2, 0x1, P6 ;  /* 0x000000023b057211 */ /* 0x002fe400030f0eff */
[----:B------:R-:W-:-:S03]  /*36e0*/  LEA R6, P6, R11, R0, 0x1 ;  /* 0x000000000b067211 */ /* 0x000fc600078c08ff */
[----:B0-----:R0:W-:Y:S01]  /*36f0*/  @P3 STG.E.U16 desc[UR12][R4.64], R12 ;  /* 0x0000000c04003986 */ /* 0x0011e2000c10150c */
[----:B------:R-:W-:Y:S01]  /*3700*/  LEA.HI.X.SX32 R7, R11, R2, 0x1, P6 ;  /* 0x000000020b077211 */ /* 0x000fe200030f0eff */
[C---:B------:R-:W-:Y:S01]  /*3710*/  IMAD R11, R20.reuse, 0x4, R9 ;  /* 0x00000004140b7824 */ /* 0x040fe200078e0209 */
[----:B------:R-:W-:Y:S02]  /*3720*/  LEA R8, P6, R9, R0, 0x1 ;  /* 0x0000000009087211 */ /* 0x000fe400078c08ff */
[----:B------:R-:W-:Y:S01]  /*3730*/  ISETP.LT.AND P3, PT, R33, UR11, !P0 ;  /* 0x0000000b21007c0c */ /* 0x000fe2000c761270 */
[C---:B------:R-:W-:Y:S01]  /*3740*/  IMAD R29, R20.reuse, 0x4, R11 ;  /* 0x00000004141d7824 */ /* 0x040fe200078e020b */
[----:B------:R-:W-:Y:S01]  /*3750*/  LEA.HI.X.SX32 R9, R9, R2, 0x1, P6 ;  /* 0x0000000209097211 */ /* 0x000fe200030f0eff */
[----:B---3--:R1:W-:Y:S01]  /*3760*/  @P4 STG.E.U16 desc[UR12][R6.64], R16 ;  /* 0x0000001006004986 */ /* 0x0083e2000c10150c */
[----:B--2---:R-:W-:Y:S01]  /*3770*/  LEA R10, P6, R11, R0, 0x1 ;  /* 0x000000000b0a7211 */ /* 0x004fe200078c08ff */
[----:B------:R-:W-:Y:S01]  /*3780*/  IMAD R31, R20, 0x4, R29 ;  /* 0x00000004141f7824 */ /* 0x000fe200078e021d */
[----:B------:R-:W-:-:S02]  /*3790*/  ISETP.LT.AND P4, PT, R32, UR11, !P0 ;  /* 0x0000000b20007c0c */ /* 0x000fc4000c781270 */
[----:B0-----:R-:W-:Y:S02]  /*37a0*/  PRMT R5, R12, 0x7632, R5 ;  /* 0x000076320c057816 */ /* 0x001fe40000000005 */
[----:B------:R-:W-:-:S03]  /*37b0*/  LEA.HI.X.SX32 R11, R11, R2, 0x1, P6 ;  /* 0x000000020b0b7211 */ /* 0x000fc600030f0eff */
[----:B------:R0:W-:Y:S01]  /*37c0*/  @P2 STG.E.U16 desc[UR12][R8.64], R5 ;  /* 0x0000000508002986 */ /* 0x0001e2000c10150c */
[-C--:B------:R-:W-:Y:S02]  /*37d0*/  LEA R4, P2, R29, R0.reuse, 0x1 ;  /* 0x000000001d047211 */ /* 0x080fe400078408ff */
[----:B-1----:R-:W-:Y:S02]  /*37e0*/  PRMT R7, R16, 0x7632, R7 ;  /* 0x0000763210077816 */ /* 0x002fe40000000007 */
[----:B------:R-:W-:-:S03]  /*37f0*/  LEA R6, P6, R31, R0, 0x1 ;  /* 0x000000001f067211 */ /* 0x000fc600078c08ff */
[----:B------:R1:W-:Y:S01]  /*3800*/  @P3 STG.E.U16 desc[UR12][R10.64], R7 ;  /* 0x000000070a003986 */ /* 0x0003e2000c10150c */
[----:B------:R-:W-:Y:S02]  /*3810*/  ISETP.LT.AND P3, PT, R26, UR11, !P0 ;  /* 0x0000000b1a007c0c */ /* 0x000fe4000c761270 */
[-C--:B0-----:R-:W-:Y:S02]  /*3820*/  LEA.HI.X.SX32 R5, R29, R2.reuse, 0x1, P2 ;  /* 0x000000021d057211 */ /* 0x081fe400010f0eff */
[----:B------:R-:W-:Y:S01]  /*3830*/  ISETP.LT.AND P2, PT, R27, UR11, !P0 ;  /* 0x0000000b1b007c0c */ /* 0x000fe2000c741270 */
[C---:B------:R-:W-:Y:S02]  /*3840*/  IMAD R27, R20.reuse, 0x4, R31 ;  /* 0x00000004141b7824 */ /* 0x040fe400078e021f */
[----:B------:R0:W-:Y:S01]  /*3850*/  @P4 STG.E.U16 desc[UR12][R4.64], R13 ;  /* 0x0000000d04004986 */ /* 0x0001e2000c10150c */
[----:B------:R-:W-:Y:S02]  /*3860*/  ISETP.LT.AND P4, PT, R25, UR11, !P0 ;  /* 0x0000000b19007c0c */ /* 0x000fe4000c781270 */
[----:B-1----:R-:W-:Y:S01]  /*3870*/  LEA.HI.X.SX32 R7, R31, R2, 0x1, P6 ;  /* 0x000000021f077211 */ /* 0x002fe200030f0eff */
[----:B------:R-:W-:Y:S01]  /*3880*/  IMAD R11, R20, 0x4, R27 ;  /* 0x00000004140b7824 */ /* 0x000fe200078e021b */
[----:B------:R-:W-:-:S03]  /*3890*/  LEA R8, P6, R27, R0, 0x1 ;  /* 0x000000001b087211 */ /* 0x000fc600078c08ff */
[----:B------:R-:W-:Y:S01]  /*38a0*/  IMAD R25, R20, 0x4, R11 ;  /* 0x0000000414197824 */ /* 0x000fe200078e020b */
[----:B------:R-:W-:Y:S01]  /*38b0*/  LEA.HI.X.SX32 R9, R27, R2, 0x1, P6 ;  /* 0x000000021b097211 */ /* 0x000fe200030f0eff */
[----:B------:R1:W-:Y:S01]  /*38c0*/  @P5 STG.E.U16 desc[UR12][R6.64], R17 ;  /* 0x0000001106005986 */ /* 0x0003e2000c10150c */
[----:B------:R-:W-:Y:S02]  /*38d0*/  LEA R10, P6, R11, R0, 0x1 ;  /* 0x000000000b0a7211 */ /* 0x000fe400078c08ff */
[----:B0-----:R-:W-:Y:S02]  /*38e0*/  PRMT R5, R13, 0x7632, R5 ;  /* 0x000076320d057816 */ /* 0x001fe40000000005 */
[----:B------:R-:W-:Y:S02]  /*38f0*/  LEA.HI.X.SX32 R11, R11, R2, 0x1, P6 ;  /* 0x000000020b0b7211 */ /* 0x000fe400030f0eff */
[----:B------:R-:W-:Y:S01]  /*3900*/  ISETP.LT.AND P5, PT, R24, UR11, !P0 ;  /* 0x0000000b18007c0c */ /* 0x000fe2000c7a1270 */
[----:B------:R0:W-:Y:S01]  /*3910*/  @P2 STG.E.U16 desc[UR12][R8.64], R5 ;  /* 0x0000000508002986 */ /* 0x0001e2000c10150c */
[----:B------:R-:W-:-:S02]  /*3920*/  LEA R4, P6, R25, R0, 0x1 ;  /* 0x0000000019047211 */ /* 0x000fc400078c08ff */
[----:B------:R-:W-:Y:S01]  /*3930*/  ISETP.LT.AND P2, PT, R23, UR11, !P0 ;  /* 0x0000000b17007c0c */ /* 0x000fe2000c741270 */
[----:B-1----:R-:W-:-:S04]  /*3940*/  IMAD R7, R20, 0x4, R25 ;  /* 0x0000000414077824 */ /* 0x002fc800078e0219 */
[----:B------:R-:W-:Y:S01]  /*3950*/  IMAD R13, R20, 0x4, R7 ;  /* 0x00000004140d7824 */ /* 0x000fe200078e0207 */
[----:B0-----:R-:W-:-:S03]  /*3960*/  PRMT R9, R17, 0x7632, R9 ;  /* 0x0000763211097816 */ /* 0x001fc60000000009 */
[C---:B------:R-:W-:Y:S01]  /*3970*/  IMAD R17, R20.reuse, 0x4, R13 ;  /* 0x0000000414117824 */ /* 0x040fe200078e020d */
[----:B------:R-:W-:Y:S02]  /*3980*/  LEA.HI.X.SX32 R5, R25, R2, 0x1, P6 ;  /* 0x0000000219057211 */ /* 0x000fe400030f0eff */
[----:B------:R-:W-:Y:S01]  /*3990*/  LEA R6, P6, R7, R0, 0x1 ;  /* 0x0000000007067211 */ /* 0x000fe200078c08ff */
[----:B------:R0:W-:Y:S01]  /*39a0*/  @P4 STG.E.U16 desc[UR12][R10.64], R9 ;  /* 0x000000090a004986 */ /* 0x0001e2000c10150c */
[----:B------:R-:W-:Y:S01]  /*39b0*/  ISETP.LT.AND P4, PT, R21, UR11, !P0 ;  /* 0x0000000b15007c0c */ /* 0x000fe2000c781270 */
[C---:B------:R-:W-:Y:S01]  /*39c0*/  IMAD R21, R20.reuse, 0x4, R17 ;  /* 0x0000000414157824 */ /* 0x040fe200078e0211 */
[----:B------:R-:W-:Y:S01]  /*39d0*/  LEA.HI.X.SX32 R7, R7, R2, 0x1, P6 ;  /* 0x0000000207077211 */ /* 0x000fe200030f0eff */
[----:B------:R1:W-:Y:S01]  /*39e0*/  @P5 STG.E.U16 desc[UR12][R4.64], R14 ;  /* 0x0000000e04005986 */ /* 0x0003e2000c10150c */
[-C--:B------:R-:W-:Y:S01]  /*39f0*/  LEA R8, P6, R13, R0.reuse, 0x1 ;  /* 0x000000000d087211 */ /* 0x080fe200078c08ff */
[----:B------:R-:W-:Y:S01]  /*3a00*/  IMAD R23, R20, 0x4, R21 ;  /* 0x0000000414177824 */ /* 0x000fe200078e0215 */
[----:B------:R-:W-:Y:S01]  /*3a10*/  ISETP.LT.AND P5, PT, R22, UR11, !P0 ;  /* 0x0000000b16007c0c */ /* 0x000fe2000c7a1270 */
[----:B------:R2:W-:Y:S02]  /*3a20*/  @P2 STG.E.U16 desc[UR12][R6.64], R18 ;  /* 0x0000001206002986 */ /* 0x0005e4000c10150c */
[----:B------:R-:W-:Y:S01]  /*3a30*/  IMAD R25, R20, 0x4, R23 ;  /* 0x0000000414197824 */ /* 0x000fe200078e0217 */
[----:B0-----:R-:W-:-:S02]  /*3a40*/  LEA R10, P2, R17, R0, 0x1 ;  /* 0x00000000110a7211 */ /* 0x001fc400078408ff */
[-C--:B------:R-:W-:Y:S02]  /*3a50*/  LEA.HI.X.SX32 R9, R13, R2.reuse, 0x1, P6 ;  /* 0x000000020d097211 */ /* 0x080fe400030f0eff */
[----:B------:R-:W-:Y:S02]  /*3a60*/  LEA.HI.X.SX32 R11, R17, R2, 0x1, P2 ;  /* 0x00000002110b7211 */ /* 0x000fe400010f0eff */
[-C--:B-1----:R-:W-:Y:S02]  /*3a70*/  LEA R4, P2, R23, R0.reuse, 0x1 ;  /* 0x0000000017047211 */ /* 0x082fe400078408ff */
[----:B------:R-:W-:Y:S02]  /*3a80*/  LEA R12, P6, R21, R0, 0x1 ;  /* 0x00000000150c7211 */ /* 0x000fe400078c08ff */
[----:B------:R-:W-:Y:S02]  /*3a90*/  LEA.HI.X.SX32 R5, R23, R2, 0x1, P2 ;  /* 0x0000000217057211 */ /* 0x000fe400010f0eff */
[----:B------:R-:W-:-:S02]  /*3aa0*/  ISETP.LT.AND P2, PT, R3, UR11, !P0 ;  /* 0x0000000b03007c0c */ /* 0x000fc4000c741270 */
[----:B------:R-:W-:Y:S01]  /*3ab0*/  LEA.HI.X.SX32 R13, R21, R2, 0x1, P6 ;  /* 0x00000002150d7211 */ /* 0x000fe200030f0eff */
[----:B------:R-:W-:Y:S01]  /*3ac0*/  IMAD R21, R20, 0x4, R25 ;  /* 0x0000000414157824 */ /* 0x000fe200078e0219 */
[----:B------:R-:W-:Y:S02]  /*3ad0*/  ISETP.LT.AND P0, PT, R38, UR11, !P0 ;  /* 0x0000000b26007c0c */ /* 0x000fe4000c701270 */
[C---:B------:R-:W-:Y:S02]  /*3ae0*/  LEA R16, P6, R25.reuse, R0, 0x1 ;  /* 0x0000000019107211 */ /* 0x040fe400078c08ff */
[----:B------:R-:W-:Y:S02]  /*3af0*/  PRMT R14, R14, 0x7632, R14 ;  /* 0x000076320e0e7816 */ /* 0x000fe4000000000e */
[----:B--2---:R-:W-:Y:S02]  /*3b00*/  PRMT R18, R18, 0x7632, R18 ;  /* 0x0000763212127816 */ /* 0x004fe40000000012 */
[----:B------:R-:W-:Y:S01]  /*3b10*/  LEA.HI.X.SX32 R17, R25, R2, 0x1, P6 ;  /* 0x0000000219117211 */ /* 0x000fe200030f0eff */
[----:B------:R0:W-:Y:S01]  /*3b20*/  @P5 STG.E.U16 desc[UR12][R8.64], R14 ;  /* 0x0000000e08005986 */ /* 0x0001e2000c10150c */
[----:B------:R-:W-:-:S02]  /*3b30*/  LEA R6, P6, R21, R0, 0x1 ;  /* 0x0000000015067211 */ /* 0x000fc400078c08ff */
[----:B------:R-:W-:Y:S01]  /*3b40*/  PRMT R0, R15, 0x7632, R0 ;  /* 0x000076320f007816 */ /* 0x000fe20000000000 */
[----:B------:R0:W-:Y:S01]  /*3b50*/  @P4 STG.E.U16 desc[UR12][R10.64], R18 ;  /* 0x000000120a004986 */ /* 0x0001e2000c10150c */
[----:B------:R-:W-:-:S03]  /*3b60*/  LEA.HI.X.SX32 R7, R21, R2, 0x1, P6 ;  /* 0x0000000215077211 */ /* 0x000fc600030f0eff */
[----:B------:R0:W-:Y:S04]  /*3b70*/  @P3 STG.E.U16 desc[UR12][R12.64], R15 ;  /* 0x0000000f0c003986 */ /* 0x0001e8000c10150c */
[----:B------:R0:W-:Y:S04]  /*3b80*/  @P2 STG.E.U16 desc[UR12][R4.64], R19 ;  /* 0x0000001304002986 */ /* 0x0001e8000c10150c */
[----:B------:R0:W-:Y:S01]  /*3b90*/  @P1 STG.E.U16 desc[UR12][R16.64], R0 ;  /* 0x0000000010001986 */ /* 0x0001e2000c10150c */
[----:B------:R-:W-:Y:S05]  /*3ba0*/  @!P0 EXIT ;  /* 0x000000000000894d */ /* 0x000fea0003800000 */
[----:B------:R-:W-:-:S05]  /*3bb0*/  PRMT R3, R19, 0x7632, R3 ;  /* 0x0000763213037816 */ /* 0x000fca0000000003 */
[----:B------:R-:W-:Y:S01]  /*3bc0*/  STG.E.U16 desc[UR12][R6.64], R3 ;  /* 0x0000000306007986 */ /* 0x000fe2000c10150c */
[----:B------:R-:W-:Y:S05]  /*3bd0*/  EXIT ;  /* 0x000000000000794d */ /* 0x000fea0003800000 */
.L_x_2:
[----:B------:R-:W-:-:S00]  /*3be0*/  BRA `(.L_x_2) ;  /* 0xfffffffc00fc7947 */ /* 0x000fc0000383ffff */
[----:B------:R-:W-:-:S00]  /*3bf0*/  NOP ;  /* 0x0000000000007918 */ /* 0x000fc00000000000 */
        /* <DEDUP_REMOVED lines=8> */
.L_x_3:


//--------------------- .nv.shared.matmul_kernel  --------------------------
	.section	.nv.shared.matmul_kernel,"aw",@nobits
	.sectionflags	@""
	.align	16
	.zero		1024


//--------------------- .nv.shared.reserved.0     --------------------------
	.section	.nv.shared.reserved.0,"aw",@nobits
	.weak		__nv_reservedSMEM_offset_0_alias
	.size		__nv_reservedSMEM_offset_0_alias, 0, 0
	.other		__nv_reservedSMEM_offset_0_alias,@"STO_CUDA_RESERVED_SHARED STV_DEFAULT"
__nv_reservedSMEM_offset_0_alias:
	.zero		0


//--------------------- .nv.constant0.matmul_kernel --------------------------
	.section	.nv.constant0.matmul_kernel,"a",@progbits
	.sectionflags	@""
	.align	4
.nv.constant0.matmul_kernel:
	.zero		608


//--------------------- SYMBOLS --------------------------

	.type		.nv.reservedSmem.offset0,@object
	.size		.nv.reservedSmem.offset0,0x4
